//
// Generated by NVIDIA NVVM Compiler
//
// Compiler Build ID: CL-36424714
// Cuda compilation tools, release 13.0, V13.0.88
// Based on NVVM 20.0.0
//

.version 9.0
.target sm_100
.address_size 64

	// .globl	_Z12PDH_baselineP10hist_entryP8atomdescdi

.visible .entry _Z12PDH_baselineP10hist_entryP8atomdescdi(
	.param .u64 .ptr .align 1 _Z12PDH_baselineP10hist_entryP8atomdescdi_param_0,
	.param .u64 .ptr .align 1 _Z12PDH_baselineP10hist_entryP8atomdescdi_param_1,
	.param .f64 _Z12PDH_baselineP10hist_entryP8atomdescdi_param_2,
	.param .u32 _Z12PDH_baselineP10hist_entryP8atomdescdi_param_3
)
{
	.reg .pred 	%p<8>;
	.reg .b32 	%r<39>;
	.reg .b64 	%rd<34>;
	.reg .b64 	%fd<100>;

	ld.param.u64 	%rd4, [_Z12PDH_baselineP10hist_entryP8atomdescdi_param_0];
	ld.param.u64 	%rd5, [_Z12PDH_baselineP10hist_entryP8atomdescdi_param_1];
	ld.param.f64 	%fd1, [_Z12PDH_baselineP10hist_entryP8atomdescdi_param_2];
	ld.param.u32 	%r18, [_Z12PDH_baselineP10hist_entryP8atomdescdi_param_3];
	cvta.to.global.u64 	%rd1, %rd4;
	cvta.to.global.u64 	%rd2, %rd5;
	mov.u32 	%r19, %ctaid.x;
	mov.u32 	%r20, %ntid.x;
	mul.lo.s32 	%r1, %r19, %r20;
	mov.u32 	%r2, %tid.x;
	add.s32 	%r35, %r1, %r2;
	add.s32 	%r38, %r35, 1;
	setp.ge.s32 	%p1, %r38, %r18;
	@%p1 bra 	$L__BB0_10;
	mul.wide.s32 	%rd6, %r35, 24;
	add.s64 	%rd3, %rd2, %rd6;
	not.b32 	%r21, %r1;
	add.s32 	%r22, %r18, %r21;
	sub.s32 	%r5, %r22, %r2;
	sub.s32 	%r23, %r18, %r35;
	add.s32 	%r24, %r23, -2;
	setp.lt.u32 	%p2, %r24, 3;
	@%p2 bra 	$L__BB0_5;
	and.b32  	%r25, %r5, -4;
	neg.s32 	%r34, %r25;
$L__BB0_3:
	.pragma "nounroll";
	mul.wide.s32 	%rd7, %r38, 24;
	add.s64 	%rd8, %rd2, %rd7;
	ld.global.f64 	%fd2, [%rd3];
	ld.global.f64 	%fd3, [%rd8];
	ld.global.f64 	%fd4, [%rd3+8];
	ld.global.f64 	%fd5, [%rd8+8];
	ld.global.f64 	%fd6, [%rd3+16];
	ld.global.f64 	%fd7, [%rd8+16];
	sub.f64 	%fd8, %fd2, %fd3;
	sub.f64 	%fd9, %fd4, %fd5;
	mul.f64 	%fd10, %fd9, %fd9;
	fma.rn.f64 	%fd11, %fd8, %fd8, %fd10;
	sub.f64 	%fd12, %fd6, %fd7;
	fma.rn.f64 	%fd13, %fd12, %fd12, %fd11;
	sqrt.rn.f64 	%fd14, %fd13;
	div.rn.f64 	%fd15, %fd14, %fd1;
	cvt.rzi.s32.f64 	%r26, %fd15;
	mul.wide.s32 	%rd9, %r26, 8;
	add.s64 	%rd10, %rd1, %rd9;
	atom.global.add.u64 	%rd11, [%rd10], 1;
	ld.global.f64 	%fd16, [%rd3];
	ld.global.f64 	%fd17, [%rd8+24];
	ld.global.f64 	%fd18, [%rd3+8];
	ld.global.f64 	%fd19, [%rd8+32];
	ld.global.f64 	%fd20, [%rd3+16];
	ld.global.f64 	%fd21, [%rd8+40];
	sub.f64 	%fd22, %fd16, %fd17;
	sub.f64 	%fd23, %fd18, %fd19;
	mul.f64 	%fd24, %fd23, %fd23;
	fma.rn.f64 	%fd25, %fd22, %fd22, %fd24;
	sub.f64 	%fd26, %fd20, %fd21;
	fma.rn.f64 	%fd27, %fd26, %fd26, %fd25;
	sqrt.rn.f64 	%fd28, %fd27;
	div.rn.f64 	%fd29, %fd28, %fd1;
	cvt.rzi.s32.f64 	%r27, %fd29;
	mul.wide.s32 	%rd12, %r27, 8;
	add.s64 	%rd13, %rd1, %rd12;
	atom.global.add.u64 	%rd14, [%rd13], 1;
	ld.global.f64 	%fd30, [%rd3];
	ld.global.f64 	%fd31, [%rd8+48];
	ld.global.f64 	%fd32, [%rd3+8];
	ld.global.f64 	%fd33, [%rd8+56];
	ld.global.f64 	%fd34, [%rd3+16];
	ld.global.f64 	%fd35, [%rd8+64];
	sub.f64 	%fd36, %fd30, %fd31;
	sub.f64 	%fd37, %fd32, %fd33;
	mul.f64 	%fd38, %fd37, %fd37;
	fma.rn.f64 	%fd39, %fd36, %fd36, %fd38;
	sub.f64 	%fd40, %fd34, %fd35;
	fma.rn.f64 	%fd41, %fd40, %fd40, %fd39;
	sqrt.rn.f64 	%fd42, %fd41;
	div.rn.f64 	%fd43, %fd42, %fd1;
	cvt.rzi.s32.f64 	%r28, %fd43;
	mul.wide.s32 	%rd15, %r28, 8;
	add.s64 	%rd16, %rd1, %rd15;
	atom.global.add.u64 	%rd17, [%rd16], 1;
	ld.global.f64 	%fd44, [%rd3];
	ld.global.f64 	%fd45, [%rd8+72];
	ld.global.f64 	%fd46, [%rd3+8];
	ld.global.f64 	%fd47, [%rd8+80];
	ld.global.f64 	%fd48, [%rd3+16];
	ld.global.f64 	%fd49, [%rd8+88];
	sub.f64 	%fd50, %fd44, %fd45;
	sub.f64 	%fd51, %fd46, %fd47;
	mul.f64 	%fd52, %fd51, %fd51;
	fma.rn.f64 	%fd53, %fd50, %fd50, %fd52;
	sub.f64 	%fd54, %fd48, %fd49;
	fma.rn.f64 	%fd55, %fd54, %fd54, %fd53;
	sqrt.rn.f64 	%fd56, %fd55;
	div.rn.f64 	%fd57, %fd56, %fd1;
	cvt.rzi.s32.f64 	%r29, %fd57;
	mul.wide.s32 	%rd18, %r29, 8;
	add.s64 	%rd19, %rd1, %rd18;
	atom.global.add.u64 	%rd20, [%rd19], 1;
	add.s32 	%r38, %r38, 4;
	add.s32 	%r35, %r35, 4;
	add.s32 	%r34, %r34, 4;
	setp.ne.s32 	%p3, %r34, 0;
	@%p3 bra 	$L__BB0_3;
	add.s32 	%r38, %r35, 1;
$L__BB0_5:
	and.b32  	%r15, %r5, 3;
	setp.eq.s32 	%p4, %r15, 0;
	@%p4 bra 	$L__BB0_10;
	setp.eq.s32 	%p5, %r15, 1;
	@%p5 bra 	$L__BB0_8;
	ld.global.f64 	%fd58, [%rd3];
	mul.wide.s32 	%rd21, %r38, 24;
	add.s64 	%rd22, %rd2, %rd21;
	ld.global.f64 	%fd59, [%rd22];
	ld.global.f64 	%fd60, [%rd3+8];
	ld.global.f64 	%fd61, [%rd22+8];
	ld.global.f64 	%fd62, [%rd3+16];
	ld.global.f64 	%fd63, [%rd22+16];
	sub.f64 	%fd64, %fd58, %fd59;
	sub.f64 	%fd65, %fd60, %fd61;
	mul.f64 	%fd66, %fd65, %fd65;
	fma.rn.f64 	%fd67, %fd64, %fd64, %fd66;
	sub.f64 	%fd68, %fd62, %fd63;
	fma.rn.f64 	%fd69, %fd68, %fd68, %fd67;
	sqrt.rn.f64 	%fd70, %fd69;
	div.rn.f64 	%fd71, %fd70, %fd1;
	cvt.rzi.s32.f64 	%r30, %fd71;
	mul.wide.s32 	%rd23, %r30, 8;
	add.s64 	%rd24, %rd1, %rd23;
	atom.global.add.u64 	%rd25, [%rd24], 1;
	ld.global.f64 	%fd72, [%rd3];
	ld.global.f64 	%fd73, [%rd22+24];
	ld.global.f64 	%fd74, [%rd3+8];
	ld.global.f64 	%fd75, [%rd22+32];
	ld.global.f64 	%fd76, [%rd3+16];
	ld.global.f64 	%fd77, [%rd22+40];
	sub.f64 	%fd78, %fd72, %fd73;
	sub.f64 	%fd79, %fd74, %fd75;
	mul.f64 	%fd80, %fd79, %fd79;
	fma.rn.f64 	%fd81, %fd78, %fd78, %fd80;
	sub.f64 	%fd82, %fd76, %fd77;
	fma.rn.f64 	%fd83, %fd82, %fd82, %fd81;
	sqrt.rn.f64 	%fd84, %fd83;
	div.rn.f64 	%fd85, %fd84, %fd1;
	cvt.rzi.s32.f64 	%r31, %fd85;
	mul.wide.s32 	%rd26, %r31, 8;
	add.s64 	%rd27, %rd1, %rd26;
	atom.global.add.u64 	%rd28, [%rd27], 1;
	add.s32 	%r38, %r38, 2;
$L__BB0_8:
	and.b32  	%r32, %r5, 1;
	setp.eq.b32 	%p6, %r32, 1;
	not.pred 	%p7, %p6;
	@%p7 bra 	$L__BB0_10;
	ld.global.f64 	%fd86, [%rd3];
	mul.wide.s32 	%rd29, %r38, 24;
	add.s64 	%rd30, %rd2, %rd29;
	ld.global.f64 	%fd87, [%rd30];
	ld.global.f64 	%fd88, [%rd3+8];
	ld.global.f64 	%fd89, [%rd30+8];
	ld.global.f64 	%fd90, [%rd3+16];
	ld.global.f64 	%fd91, [%rd30+16];
	sub.f64 	%fd92, %fd86, %fd87;
	sub.f64 	%fd93, %fd88, %fd89;
	mul.f64 	%fd94, %fd93, %fd93;
	fma.rn.f64 	%fd95, %fd92, %fd92, %fd94;
	sub.f64 	%fd96, %fd90, %fd91;
	fma.rn.f64 	%fd97, %fd96, %fd96, %fd95;
	sqrt.rn.f64 	%fd98, %fd97;
	div.rn.f64 	%fd99, %fd98, %fd1;
	cvt.rzi.s32.f64 	%r33, %fd99;
	mul.wide.s32 	%rd31, %r33, 8;
	add.s64 	%rd32, %rd1, %rd31;
	atom.global.add.u64 	%rd33, [%rd32], 1;
$L__BB0_10:
	bar.sync 	0;
	ret;

}


// ===== COMPILED SASS (sm_100) =====

	.target	sm_100

	.elftype	@"ET_EXEC"


//--------------------- .note.nv.tkinfo           --------------------------
	.section	.note.nv.tkinfo,"",@"SHT_NOTE"
	.sectionflags	@"SHF_NOTE_NV_TKINFO"
	.tkinfo
        /*0018*/ 	.word	0x00000002
        /*0030*/ 	.string	""
        /*0030*/ 	.string	"ptxas"
        /*0030*/ 	.string	"Cuda compilation tools, release 13.0, V13.0.88"
        /*0030*/ 	.string	"Build cuda_13.0.r13.0/compiler.36424714_0"
        /*0030*/ 	.string	"-arch sm_100 -m 64 "



//--------------------- .note.nv.cuinfo           --------------------------
	.section	.note.nv.cuinfo,"",@"SHT_NOTE"
	.sectionflags	@"SHF_NOTE_NV_CUINFO"
        /*0018*/ 	.short	0x0002
        /*001a*/ 	.short	0x0064
        /*001c*/ 	.short	0x0082
	.zero		2


//--------------------- .nv.info                  --------------------------
	.section	.nv.info,"",@"SHT_CUDA_INFO"
	.align	4


	//----- nvinfo : EIATTR_REGCOUNT
	.align		4
        /*0000*/ 	.byte	0x04, 0x2f
        /*0002*/ 	.short	(.L_1 - .L_0)
	.align		4
.L_0:
        /*0004*/ 	.word	index@(_Z12PDH_baselineP10hist_entryP8atomdescdi)
        /*0008*/ 	.word	0x00000025


	//----- nvinfo : EIATTR_FRAME_SIZE
	.align		4
.L_1:
        /*000c*/ 	.byte	0x04, 0x11
        /*000e*/ 	.short	(.L_3 - .L_2)
	.align		4
.L_2:
        /*0010*/ 	.word	index@($__internal_1_$__cuda_sm20_dsqrt_rn_f64_mediumpath_v1)
        /*0014*/ 	.word	0x00000000


	//----- nvinfo : EIATTR_FRAME_SIZE
	.align		4
.L_3:
        /*0018*/ 	.byte	0x04, 0x11
        /*001a*/ 	.short	(.L_5 - .L_4)
	.align		4
.L_4:
        /*001c*/ 	.word	index@($__internal_0_$__cuda_sm20_div_rn_f64_full)
        /*0020*/ 	.word	0x00000000


	//----- nvinfo : EIATTR_FRAME_SIZE
	.align		4
.L_5:
        /*0024*/ 	.byte	0x04, 0x11
        /*0026*/ 	.short	(.L_7 - .L_6)
	.align		4
.L_6:
        /*0028*/ 	.word	index@(_Z12PDH_baselineP10hist_entryP8atomdescdi)
        /*002c*/ 	.word	0x00000000


	//----- nvinfo : EIATTR_MIN_STACK_SIZE
	.align		4
.L_7:
        /*0030*/ 	.byte	0x04, 0x12
        /*0032*/ 	.short	(.L_9 - .L_8)
	.align		4
.L_8:
        /*0034*/ 	.word	index@(_Z12PDH_baselineP10hist_entryP8atomdescdi)
        /*0038*/ 	.word	0x00000000
.L_9:


//--------------------- .nv.compat                --------------------------
	.section	.nv.compat,"",@"SHT_CUDA_COMPAT_INFO"
	.align	4
        /*0000*/ 	.byte	0x02, 0x09, 0x00, 0x00, 0x02, 0x02, 0x01, 0x00, 0x02, 0x05, 0x05, 0x00, 0x03, 0x07, 0x01, 0x01
        /*0010*/ 	.byte	0x02, 0x03, 0x00, 0x00, 0x02, 0x06, 0x01, 0x00, 0x04, 0x0b, 0x08, 0x00, 0x01, 0x00, 0x00, 0x00
        /*0020*/ 	.byte	0x00, 0x00, 0x00, 0x00


//--------------------- .nv.info._Z12PDH_baselineP10hist_entryP8atomdescdi --------------------------
	.section	.nv.info._Z12PDH_baselineP10hist_entryP8atomdescdi,"",@"SHT_CUDA_INFO"
	.sectionflags	@""
	.align	4


	//----- nvinfo : EIATTR_CUDA_API_VERSION
	.align		4
        /*0000*/ 	.byte	0x04, 0x37
        /*0002*/ 	.short	(.L_11 - .L_10)
.L_10:
        /*0004*/ 	.word	0x00000082


	//----- nvinfo : EIATTR_KPARAM_INFO
	.align		4
.L_11:
        /*0008*/ 	.byte	0x04, 0x17
        /*000a*/ 	.short	(.L_13 - .L_12)
.L_12:
        /*000c*/ 	.word	0x00000000
        /*0010*/ 	.short	0x0003
        /*0012*/ 	.short	0x0018
        /*0014*/ 	.byte	0x00, 0xf0, 0x11, 0x00


	//----- nvinfo : EIATTR_KPARAM_INFO
	.align		4
.L_13:
        /*0018*/ 	.byte	0x04, 0x17
        /*001a*/ 	.short	(.L_15 - .L_14)
.L_14:
        /*001c*/ 	.word	0x00000000
        /*0020*/ 	.short	0x0002
        /*0022*/ 	.short	0x0010
        /*0024*/ 	.byte	0x00, 0xf0, 0x21, 0x00


	//----- nvinfo : EIATTR_KPARAM_INFO
	.align		4
.L_15:
        /*0028*/ 	.byte	0x04, 0x17
        /*002a*/ 	.short	(.L_17 - .L_16)
.L_16:
        /*002c*/ 	.word	0x00000000
        /*0030*/ 	.short	0x0001
        /*0032*/ 	.short	0x0008
        /*0034*/ 	.byte	0x00, 0xf5, 0x21, 0x00


	//----- nvinfo : EIATTR_KPARAM_INFO
	.align		4
.L_17:
        /*0038*/ 	.byte	0x04, 0x17
        /*003a*/ 	.short	(.L_19 - .L_18)
.L_18:
        /*003c*/ 	.word	0x00000000
        /*0040*/ 	.short	0x0000
        /*0042*/ 	.short	0x0000
        /*0044*/ 	.byte	0x00, 0xf5, 0x21, 0x00


	//----- nvinfo : EIATTR_SPARSE_MMA_MASK
	.align		4
.L_19:
        /*0048*/ 	.byte	0x03, 0x50
        /*004a*/ 	.short	0x0000


	//----- nvinfo : EIATTR_MAXREG_COUNT
	.align		4
        /*004c*/ 	.byte	0x03, 0x1b
        /*004e*/ 	.short	0x00ff


	//----- nvinfo : EIATTR_NUM_BARRIERS
	.align		4
        /*0050*/ 	.byte	0x02, 0x4c
        /*0052*/ 	.byte	0x01
	.zero		1


	//----- nvinfo : EIATTR_MERCURY_ISA_VERSION
	.align		4
        /*0054*/ 	.byte	0x03, 0x5f
        /*0056*/ 	.short	0x0101


	//----- nvinfo : EIATTR_VRC_CTA_INIT_COUNT
	.align		4
        /*0058*/ 	.byte	0x02, 0x4a
	.zero		1
	.zero		1


	//----- nvinfo : EIATTR_EXIT_INSTR_OFFSETS
	.align		4
        /*005c*/ 	.byte	0x04, 0x1c
        /*005e*/ 	.short	(.L_21 - .L_20)


	//   ....[0]....
.L_20:
        /*0060*/ 	.word	0x00002500


	//----- nvinfo : EIATTR_CRS_STACK_SIZE
	.align		4
.L_21:
        /*0064*/ 	.byte	0x04, 0x1e
        /*0066*/ 	.short	(.L_23 - .L_22)
.L_22:
        /*0068*/ 	.word	0x00000000


	//----- nvinfo : EIATTR_CBANK_PARAM_SIZE
	.align		4
.L_23:
        /*006c*/ 	.byte	0x03, 0x19
        /*006e*/ 	.short	0x001c


	//----- nvinfo : EIATTR_PARAM_CBANK
	.align		4
        /*0070*/ 	.byte	0x04, 0x0a
        /*0072*/ 	.short	(.L_25 - .L_24)
	.align		4
.L_24:
        /*0074*/ 	.word	index@(.nv.constant0._Z12PDH_baselineP10hist_entryP8atomdescdi)
        /*0078*/ 	.short	0x0380
        /*007a*/ 	.short	0x001c


	//----- nvinfo : EIATTR_SW_WAR
	.align		4
.L_25:
        /*007c*/ 	.byte	0x04, 0x36
        /*007e*/ 	.short	(.L_27 - .L_26)
.L_26:
        /*0080*/ 	.word	0x00000008
.L_27:


//--------------------- .nv.callgraph             --------------------------
	.section	.nv.callgraph,"",@"SHT_CUDA_CALLGRAPH"
	.align	4
	.sectionentsize	8
	.align		4
        /*0000*/ 	.word	0x00000000
	.align		4
        /*0004*/ 	.word	0xffffffff
	.align		4
        /*0008*/ 	.word	0x00000000
	.align		4
        /*000c*/ 	.word	0xfffffffe
	.align		4
        /*0010*/ 	.word	0x00000000
	.align		4
        /*0014*/ 	.word	0xfffffffd
	.align		4
        /*0018*/ 	.word	0x00000000
	.align		4
        /*001c*/ 	.word	0xfffffffc


//--------------------- .text._Z12PDH_baselineP10hist_entryP8atomdescdi --------------------------
	.section	.text._Z12PDH_baselineP10hist_entryP8atomdescdi,"ax",@progbits
	.align	128
        .global         _Z12PDH_baselineP10hist_entryP8atomdescdi
        .type           _Z12PDH_baselineP10hist_entryP8atomdescdi,@function
        .size           _Z12PDH_baselineP10hist_entryP8atomdescdi,(.L_x_46 - _Z12PDH_baselineP10hist_entryP8atomdescdi)
        .other          _Z12PDH_baselineP10hist_entryP8atomdescdi,@"STO_CUDA_ENTRY STV_DEFAULT"
_Z12PDH_baselineP10hist_entryP8atomdescdi:
.text._Z12PDH_baselineP10hist_entryP8atomdescdi:
[----:B------:R-:W-:Y:S01]  /*0000*/  LDC R1, c[0x0][0x37c] ;  /* 0x0000df00ff017b82 */ /* 0x000fe20000000800 */
[----:B------:R-:W0:Y:S07]  /*0010*/  S2R R2, SR_TID.X ;  /* 0x0000000000027919 */ /* 0x000e2e0000002100 */
[----:B------:R-:W1:Y:S01]  /*0020*/  S2UR UR4, SR_CTAID.X ;  /* 0x00000000000479c3 */ /* 0x000e620000002500 */
[----:B------:R-:W1:Y:S07]  /*0030*/  LDCU UR5, c[0x0][0x360] ;  /* 0x00006c00ff0577ac */ /* 0x000e6e0008000800 */
[----:B------:R-:W2:Y:S01]  /*0040*/  LDC R5, c[0x0][0x398] ;  /* 0x0000e600ff057b82 */ /* 0x000ea20000000800 */
[----:B-1----:R-:W-:Y:S01]  /*0050*/  UIMAD UR4, UR4, UR5, URZ ;  /* 0x00000005040472a4 */ /* 0x002fe2000f8e02ff */
[----:B------:R-:W1:Y:S05]  /*0060*/  LDCU UR5, c[0x0][0x394] ;  /* 0x00007280ff0577ac */ /* 0x000e6a0008000800 */
[----:B0-----:R-:W-:-:S04]  /*0070*/  VIADD R31, R2, UR4 ;  /* 0x00000004021f7c36 */ /* 0x001fc80008000000 */
[----:B------:R-:W-:-:S05]  /*0080*/  VIADD R0, R31, 0x1 ;  /* 0x000000011f007836 */ /* 0x000fca0000000000 */
[----:B--2---:R-:W-:-:S13]  /*0090*/  ISETP.GE.AND P0, PT, R0, R5, PT ;  /* 0x000000050000720c */ /* 0x004fda0003f06270 */
[----:B-1----:R-:W-:Y:S05]  /*00a0*/  @P0 BRA `(.L_x_0) ;  /* 0x00000024000c0947 */ /* 0x002fea0003800000 */
[----:B------:R-:W0:Y:S01]  /*00b0*/  LDC.64 R8, c[0x0][0x388] ;  /* 0x0000e200ff087b82 */ /* 0x000e220000000a00 */
[----:B------:R-:W-:Y:S01]  /*00c0*/  IADD3 R6, PT, PT, -R31, -0x2, R5 ;  /* 0xfffffffe1f067810 */ /* 0x000fe20007ffe105 */
[----:B------:R-:W-:Y:S01]  /*00d0*/  ULOP3.LUT UR6, URZ, UR4, URZ, 0x33, !UPT ;  /* 0x00000004ff067292 */ /* 0x000fe2000f8e33ff */
[----:B------:R-:W-:Y:S02]  /*00e0*/  BSSY B1, `(.L_x_1) ;  /* 0x0000148000017945 */ /* 0x000fe40003800000 */
[----:B------:R-:W-:-:S03]  /*00f0*/  ISETP.GE.U32.AND P0, PT, R6, 0x3, PT ;  /* 0x000000030600780c */ /* 0x000fc60003f06070 */
[----:B------:R-:W1:Y:S01]  /*0100*/  LDC R4, c[0x0][0x390] ;  /* 0x0000e400ff047b82 */ /* 0x000e620000000800 */
[----:B------:R-:W-:-:S07]  /*0110*/  IADD3 R2, PT, PT, -R2, UR6, R5 ;  /* 0x0000000602027c10 */ /* 0x000fce000fffe105 */
[----:B------:R-:W2:Y:S08]  /*0120*/  LDC R3, c[0x0][0x394] ;  /* 0x0000e500ff037b82 */ /* 0x000eb00000000800 */
[----:B------:R-:W3:Y:S01]  /*0130*/  LDC.64 R10, c[0x0][0x358] ;  /* 0x0000d600ff0a7b82 */ /* 0x000ee20000000a00 */
[----:B0-----:R-:W-:Y:S01]  /*0140*/  IMAD.WIDE R8, R31, 0x18, R8 ;  /* 0x000000181f087825 */ /* 0x001fe200078e0208 */
[----:B------:R-:W-:Y:S06]  /*0150*/  @!P0 BRA `(.L_x_2) ;  /* 0x0000001400008947 */ /* 0x000fec0003800000 */
[----:B------:R-:W-:Y:S01]  /*0160*/  LOP3.LUT R32, R2, 0xfffffffc, RZ, 0xc0, !PT ;  /* 0xfffffffc02207812 */ /* 0x000fe200078ec0ff */
[----:B------:R-:W-:Y:S04]  /*0170*/  BSSY B0, `(.L_x_3) ;  /* 0x000013d000007945 */ /* 0x000fe80003800000 */
[----:B------:R-:W-:-:S07]  /*0180*/  IMAD.MOV R32, RZ, RZ, -R32 ;  /* 0x000000ffff207224 */ /* 0x000fce00078e0a20 */
.L_x_20:
[----:B0-----:R-:W0:Y:S01]  /*0190*/  LDC.64 R26, c[0x0][0x388] ;  /* 0x0000e200ff1a7b82 */ /* 0x001e220000000a00 */
[----:B------:R-:W-:Y:S05]  /*01a0*/  YIELD ;  /* 0x0000000000007946 */ /* 0x000fea0003800000 */
[C---:B---3--:R-:W-:Y:S02]  /*01b0*/  R2UR UR10, R10.reuse ;  /* 0x000000000a0a72ca */ /* 0x048fe400000e0000 */
[----:B------:R-:W-:Y:S02]  /*01c0*/  R2UR UR11, R11 ;  /* 0x000000000b0b72ca */ /* 0x000fe400000e0000 */
[----:B------:R-:W-:-:S02]  /*01d0*/  R2UR UR12, R10 ;  /* 0x000000000a0c72ca */ /* 0x000fc400000e0000 */
[C---:B------:R-:W-:Y:S02]  /*01e0*/  R2UR UR13, R11.reuse ;  /* 0x000000000b0d72ca */ /* 0x040fe400000e0000 */
[C---:B------:R-:W-:Y:S02]  /*01f0*/  R2UR UR6, R10.reuse ;  /* 0x000000000a0672ca */ /* 0x040fe400000e0000 */
[C---:B------:R-:W-:Y:S02]  /*0200*/  R2UR UR7, R11.reuse ;  /* 0x000000000b0772ca */ /* 0x040fe400000e0000 */
[----:B------:R-:W-:Y:S02]  /*0210*/  R2UR UR8, R10 ;  /* 0x000000000a0872ca */ /* 0x000fe400000e0000 */
[----:B------:R-:W-:Y:S01]  /*0220*/  R2UR UR9, R11 ;  /* 0x000000000b0972ca */ /* 0x000fe200000e0000 */
[----:B------:R-:W3:Y:S01]  /*0230*/  LDG.E.64 R14, desc[UR10][R8.64+0x8] ;  /* 0x0000080a080e7981 */ /* 0x000ee2000c1e1b00 */
[----:B0-----:R-:W-:Y:S01]  /*0240*/  IMAD.WIDE R26, R0, 0x18, R26 ;  /* 0x00000018001a7825 */ /* 0x001fe200078e021a */
[----:B------:R-:W-:-:S04]  /*0250*/  R2UR UR10, R10 ;  /* 0x000000000a0a72ca */ /* 0x000fc800000e0000 */
[----:B------:R-:W3:Y:S01]  /*0260*/  LDG.E.64 R16, desc[UR12][R26.64+0x8] ;  /* 0x0000080c1a107981 */ /* 0x000ee2000c1e1b00 */
[C---:B------:R-:W-:Y:S02]  /*0270*/  R2UR UR11, R11.reuse ;  /* 0x000000000b0b72ca */ /* 0x040fe400000e0000 */
[----:B------:R-:W-:Y:S01]  /*0280*/  R2UR UR12, R10 ;  /* 0x000000000a0c72ca */ /* 0x000fe200000e0000 */
[----:B------:R-:W4:Y:S01]  /*0290*/  LDG.E.64 R6, desc[UR6][R8.64] ;  /* 0x0000000608067981 */ /* 0x000f22000c1e1b00 */
[----:B------:R-:W-:-:S03]  /*02a0*/  R2UR UR13, R11 ;  /* 0x000000000b0d72ca */ /* 0x000fc600000e0000 */
[----:B------:R-:W4:Y:S06]  /*02b0*/  LDG.E.64 R12, desc[UR8][R26.64] ;  /* 0x000000081a0c7981 */ /* 0x000f2c000c1e1b00 */
[----:B------:R-:W5:Y:S04]  /*02c0*/  LDG.E.64 R18, desc[UR10][R8.64+0x10] ;  /* 0x0000100a08127981 */ /* 0x000f68000c1e1b00 */
[----:B------:R-:W5:Y:S01]  /*02d0*/  LDG.E.64 R20, desc[UR12][R26.64+0x10] ;  /* 0x0000100c1a147981 */ /* 0x000f62000c1e1b00 */
[----:B------:R-:W-:Y:S01]  /*02e0*/  BSSY.RECONVERGENT B2, `(.L_x_4) ;  /* 0x0000020000027945 */ /* 0x000fe20003800200 */
[----:B---3--:R-:W-:-:S02]  /*02f0*/  DADD R14, R14, -R16 ;  /* 0x000000000e0e7229 */ /* 0x008fc40000000810 */
[----:B----4-:R-:W-:-:S06]  /*0300*/  DADD R6, R6, -R12 ;  /* 0x0000000006067229 */ /* 0x010fcc000000080c */
[----:B------:R-:W-:Y:S02]  /*0310*/  DMUL R14, R14, R14 ;  /* 0x0000000e0e0e7228 */ /* 0x000fe40000000000 */
[----:B-----5:R-:W-:-:S06]  /*0320*/  DADD R18, R18, -R20 ;  /* 0x0000000012127229 */ /* 0x020fcc0000000814 */
[----:B------:R-:W-:-:S08]  /*0330*/  DFMA R12, R6, R6, R14 ;  /* 0x00000006060c722b */ /* 0x000fd0000000000e */
[----:B------:R-:W-:-:S06]  /*0340*/  DFMA R12, R18, R18, R12 ;  /* 0x00000012120c722b */ /* 0x000fcc000000000c */
[----:B------:R-:W0:Y:S04]  /*0350*/  MUFU.RSQ64H R19, R13 ;  /* 0x0000000d00137308 */ /* 0x000e280000001c00 */
[----:B------:R-:W-:Y:S02]  /*0360*/  VIADD R18, R13, 0xfcb00000 ;  /* 0xfcb000000d127836 */ /* 0x000fe40000000000 */
[----:B------:R-:W-:-:S04]  /*0370*/  IMAD.MOV.U32 R14, RZ, RZ, 0x0 ;  /* 0x00000000ff0e7424 */ /* 0x000fc800078e00ff */
[----:B0-----:R-:W-:Y:S01]  /*0380*/  DMUL R6, R18, R18 ;  /* 0x0000001212067228 */ /* 0x001fe20000000000 */
[----:B------:R-:W-:-:S07]  /*0390*/  IMAD.MOV.U32 R15, RZ, RZ, 0x3fd80000 ;  /* 0x3fd80000ff0f7424 */ /* 0x000fce00078e00ff */
[----:B------:R-:W-:-:S08]  /*03a0*/  DFMA R6, R12, -R6, 1 ;  /* 0x3ff000000c06742b */ /* 0x000fd00000000806 */
[----:B------:R-:W-:Y:S02]  /*03b0*/  DFMA R14, R6, R14, 0.5 ;  /* 0x3fe00000060e742b */ /* 0x000fe4000000000e */
[----:B------:R-:W-:-:S08]  /*03c0*/  DMUL R6, R18, R6 ;  /* 0x0000000612067228 */ /* 0x000fd00000000000 */
[----:B------:R-:W-:Y:S01]  /*03d0*/  DFMA R22, R14, R6, R18 ;  /* 0x000000060e16722b */ /* 0x000fe20000000012 */
[----:B------:R-:W-:-:S07]  /*03e0*/  ISETP.GE.U32.AND P0, PT, R18, 0x7ca00000, PT ;  /* 0x7ca000001200780c */ /* 0x000fce0003f06070 */
[----:B------:R-:W-:Y:S02]  /*03f0*/  DMUL R20, R12, R22 ;  /* 0x000000160c147228 */ /* 0x000fe40000000000 */
[----:B------:R-:W-:Y:S02]  /*0400*/  VIADD R15, R23, 0xfff00000 ;  /* 0xfff00000170f7836 */ /* 0x000fe40000000000 */
[----:B------:R-:W-:-:S04]  /*0410*/  IMAD.MOV.U32 R14, RZ, RZ, R22 ;  /* 0x000000ffff0e7224 */ /* 0x000fc800078e0016 */
[----:B------:R-:W-:-:S08]  /*0420*/  DFMA R6, R20, -R20, R12 ;  /* 0x800000141406722b */ /* 0x000fd0000000000c */
[----:B------:R-:W-:Y:S01]  /*0430*/  DFMA R16, R6, R14, R20 ;  /* 0x0000000e0610722b */ /* 0x000fe20000000014 */
[----:B------:R-:W-:Y:S10]  /*0440*/  @!P0 BRA `(.L_x_5) ;  /* 0x0000000000248947 */ /* 0x000ff40003800000 */
[----:B------:R-:W-:Y:S02]  /*0450*/  IMAD.MOV.U32 R14, RZ, RZ, R12 ;  /* 0x000000ffff0e7224 */ /* 0x000fe400078e000c */
[----:B------:R-:W-:Y:S02]  /*0460*/  IMAD.MOV.U32 R12, RZ, RZ, R6 ;  /* 0x000000ffff0c7224 */ /* 0x000fe400078e0006 */
[----:B------:R-:W-:Y:S01]  /*0470*/  IMAD.MOV.U32 R6, RZ, RZ, R20 ;  /* 0x000000ffff067224 */ /* 0x000fe200078e0014 */
[----:B------:R-:W-:Y:S01]  /*0480*/  MOV R20, R18 ;  /* 0x0000001200147202 */ /* 0x000fe20000000f00 */
[----:B------:R-:W-:Y:S01]  /*0490*/  IMAD.MOV.U32 R16, RZ, RZ, R22 ;  /* 0x000000ffff107224 */ /* 0x000fe200078e0016 */
[----:B------:R-:W-:Y:S01]  /*04a0*/  MOV R18, 0x4e0 ;  /* 0x000004e000127802 */ /* 0x000fe20000000f00 */
[----:B------:R-:W-:Y:S02]  /*04b0*/  IMAD.MOV.U32 R5, RZ, RZ, R21 ;  /* 0x000000ffff057224 */ /* 0x000fe400078e0015 */
[----:B------:R-:W-:-:S07]  /*04c0*/  IMAD.MOV.U32 R17, RZ, RZ, R15 ;  /* 0x000000ffff117224 */ /* 0x000fce00078e000f */
[----:B-12---:R-:W-:Y:S05]  /*04d0*/  CALL.REL.NOINC `($__internal_1_$__cuda_sm20_dsqrt_rn_f64_mediumpath_v1) ;  /* 0x00000024007c7944 */ /* 0x006fea0003c00000 */
.L_x_5:
[----:B------:R-:W-:Y:S05]  /*04e0*/  BSYNC.RECONVERGENT B2 ;  /* 0x0000000000027941 */ /* 0x000fea0003800200 */
.L_x_4:
[----:B------:R-:W0:Y:S01]  /*04f0*/  LDC.64 R14, c[0x0][0x390] ;  /* 0x0000e400ff0e7b82 */ /* 0x000e220000000a00 */
[----:B------:R-:W0:Y:S01]  /*0500*/  MUFU.RCP64H R7, UR5 ;  /* 0x0000000500077d08 */ /* 0x000e220008001800 */
[----:B------:R-:W-:Y:S01]  /*0510*/  IMAD.MOV.U32 R6, RZ, RZ, 0x1 ;  /* 0x00000001ff067424 */ /* 0x000fe200078e00ff */
[----:B------:R-:W-:Y:S01]  /*0520*/  FSETP.GEU.AND P1, PT, |R17|, 6.5827683646048100446e-37, PT ;  /* 0x036000001100780b */ /* 0x000fe20003f2e200 */
[----:B------:R-:W-:Y:S04]  /*0530*/  BSSY.RECONVERGENT B2, `(.L_x_6) ;  /* 0x0000010000027945 */ /* 0x000fe80003800200 */
[----:B0-----:R-:W-:-:S08]  /*0540*/  DFMA R12, R6, -R14, 1 ;  /* 0x3ff00000060c742b */ /* 0x001fd0000000080e */
[----:B------:R-:W-:-:S08]  /*0550*/  DFMA R12, R12, R12, R12 ;  /* 0x0000000c0c0c722b */ /* 0x000fd0000000000c */
[----:B------:R-:W-:-:S08]  /*0560*/  DFMA R12, R6, R12, R6 ;  /* 0x0000000c060c722b */ /* 0x000fd00000000006 */
[----:B------:R-:W-:-:S08]  /*0570*/  DFMA R6, R12, -R14, 1 ;  /* 0x3ff000000c06742b */ /* 0x000fd0000000080e */
[----:B------:R-:W-:-:S08]  /*0580*/  DFMA R6, R12, R6, R12 ;  /* 0x000000060c06722b */ /* 0x000fd0000000000c */
[----:B------:R-:W-:-:S08]  /*0590*/  DMUL R12, R6, R16 ;  /* 0x00000010060c7228 */ /* 0x000fd00000000000 */
[----:B------:R-:W-:-:S08]  /*05a0*/  DFMA R14, R12, -R14, R16 ;  /* 0x8000000e0c0e722b */ /* 0x000fd00000000010 */
[----:B------:R-:W-:-:S10]  /*05b0*/  DFMA R6, R6, R14, R12 ;  /* 0x0000000e0606722b */ /* 0x000fd4000000000c */
[----:B------:R-:W-:-:S05]  /*05c0*/  FFMA R5, RZ, UR5, R7 ;  /* 0x00000005ff057c23 */ /* 0x000fca0008000007 */
[----:B------:R-:W-:-:S13]  /*05d0*/  FSETP.GT.AND P0, PT, |R5|, 1.469367938527859385e-39, PT ;  /* 0x001000000500780b */ /* 0x000fda0003f04200 */
[----:B------:R-:W-:Y:S05]  /*05e0*/  @P0 BRA P1, `(.L_x_7) ;  /* 0x0000000000100947 */ /* 0x000fea0000800000 */
[----:B------:R-:W-:-:S07]  /*05f0*/  MOV R6, 0x610 ;  /* 0x0000061000067802 */ /* 0x000fce0000000f00 */
[----:B-12---:R-:W-:Y:S05]  /*0600*/  CALL.REL.NOINC `($__internal_0_$__cuda_sm20_div_rn_f64_full) ;  /* 0x0000001c00c07944 */ /* 0x006fea0003c00000 */
[----:B------:R-:W-:Y:S02]  /*0610*/  IMAD.MOV.U32 R6, RZ, RZ, R20 ;  /* 0x000000ffff067224 */ /* 0x000fe400078e0014 */
[----:B------:R-:W-:-:S07]  /*0620*/  IMAD.MOV.U32 R7, RZ, RZ, R21 ;  /* 0x000000ffff077224 */ /* 0x000fce00078e0015 */
.L_x_7:
[----:B------:R-:W-:Y:S05]  /*0630*/  BSYNC.RECONVERGENT B2 ;  /* 0x0000000000027941 */ /* 0x000fea0003800200 */
.L_x_6:
[----:B------:R-:W0:Y:S01]  /*0640*/  LDC.64 R12, c[0x0][0x380] ;  /* 0x0000e000ff0c7b82 */ /* 0x000e220000000a00 */
[----:B------:R-:W0:Y:S01]  /*0650*/  F2I.F64.TRUNC R7, R6 ;  /* 0x0000000600077311 */ /* 0x000e22000030d100 */
[C---:B------:R-:W-:Y:S01]  /*0660*/  R2UR UR6, R10.reuse ;  /* 0x000000000a0672ca */ /* 0x040fe200000e0000 */
[----:B------:R-:W-:Y:S01]  /*0670*/  IMAD.MOV.U32 R24, RZ, RZ, 0x1 ;  /* 0x00000001ff187424 */ /* 0x000fe200078e00ff */
[C---:B------:R-:W-:Y:S01]  /*0680*/  R2UR UR7, R11.reuse ;  /* 0x000000000b0772ca */ /* 0x040fe200000e0000 */
[----:B------:R-:W-:Y:S01]  /*0690*/  IMAD.MOV.U32 R25, RZ, RZ, 0x0 ;  /* 0x00000000ff197424 */ /* 0x000fe200078e00ff */
[C---:B------:R-:W-:Y:S02]  /*06a0*/  R2UR UR12, R10.reuse ;  /* 0x000000000a0c72ca */ /* 0x040fe400000e0000 */
[----:B------:R-:W-:Y:S02]  /*06b0*/  R2UR UR13, R11 ;  /* 0x000000000b0d72ca */ /* 0x000fe400000e0000 */
[----:B------:R-:W-:-:S02]  /*06c0*/  R2UR UR14, R10 ;  /* 0x000000000a0e72ca */ /* 0x000fc400000e0000 */
[C---:B------:R-:W-:Y:S02]  /*06d0*/  R2UR UR15, R11.reuse ;  /* 0x000000000b0f72ca */ /* 0x040fe400000e0000 */
[C---:B------:R-:W-:Y:S02]  /*06e0*/  R2UR UR8, R10.reuse ;  /* 0x000000000a0872ca */ /* 0x040fe400000e0000 */
[C---:B------:R-:W-:Y:S02]  /*06f0*/  R2UR UR9, R11.reuse ;  /* 0x000000000b0972ca */ /* 0x040fe400000e0000 */
[----:B------:R-:W-:Y:S02]  /*0700*/  R2UR UR10, R10 ;  /* 0x000000000a0a72ca */ /* 0x000fe400000e0000 */
[----:B------:R-:W-:Y:S01]  /*0710*/  R2UR UR11, R11 ;  /* 0x000000000b0b72ca */ /* 0x000fe200000e0000 */
[----:B0-----:R-:W-:-:S05]  /*0720*/  IMAD.WIDE R12, R7, 0x8, R12 ;  /* 0x00000008070c7825 */ /* 0x001fca00078e020c */
[----:B------:R0:W-:Y:S04]  /*0730*/  REDG.E.ADD.64.STRONG.GPU desc[UR6][R12.64], R24 ;  /* 0x000000180c00798e */ /* 0x0001e8000c12e506 */
[----:B------:R-:W3:Y:S04]  /*0740*/  LDG.E.64 R16, desc[UR12][R8.64+0x8] ;  /* 0x0000080c08107981 */ /* 0x000ee8000c1e1b00 */
[----:B------:R-:W3:Y:S04]  /*0750*/  LDG.E.64 R18, desc[UR14][R26.64+0x20] ;  /* 0x0000200e1a127981 */ /* 0x000ee8000c1e1b00 */
[----:B------:R-:W4:Y:S04]  /*0760*/  LDG.E.64 R6, desc[UR8][R8.64] ;  /* 0x0000000808067981 */ /* 0x000f28000c1e1b00 */
[----:B------:R-:W4:Y:S04]  /*0770*/  LDG.E.64 R14, desc[UR10][R26.64+0x18] ;  /* 0x0000180a1a0e7981 */ /* 0x000f28000c1e1b00 */
[----:B------:R-:W5:Y:S04]  /*0780*/  LDG.E.64 R20, desc[UR6][R8.64+0x10] ;  /* 0x0000100608147981 */ /* 0x000f68000c1e1b00 */
[----:B------:R-:W5:Y:S01]  /*0790*/  LDG.E.64 R22, desc[UR12][R26.64+0x28] ;  /* 0x0000280c1a167981 */ /* 0x000f62000c1e1b00 */
[----:B------:R-:W-:Y:S01]  /*07a0*/  BSSY.RECONVERGENT B2, `(.L_x_8) ;  /* 0x0000020000027945 */ /* 0x000fe20003800200 */
[----:B---3--:R-:W-:-:S02]  /*07b0*/  DADD R16, R16, -R18 ;  /* 0x0000000010107229 */ /* 0x008fc40000000812 */
[----:B----4-:R-:W-:-:S06]  /*07c0*/  DADD R6, R6, -R14 ;  /* 0x0000000006067229 */ /* 0x010fcc000000080e */
[----:B------:R-:W-:Y:S01]  /*07d0*/  DMUL R16, R16, R16 ;  /* 0x0000001010107228 */ /* 0x000fe20000000000 */
[----:B------:R-:W-:Y:S02]  /*07e0*/  IMAD.MOV.U32 R14, RZ, RZ, 0x0 ;  /* 0x00000000ff0e7424 */ /* 0x000fe400078e00ff */
[----:B------:R-:W-:Y:S01]  /*07f0*/  IMAD.MOV.U32 R15, RZ, RZ, 0x3fd80000 ;  /* 0x3fd80000ff0f7424 */ /* 0x000fe200078e00ff */
[----:B-----5:R-:W-:-:S04]  /*0800*/  DADD R20, R20, -R22 ;  /* 0x0000000014147229 */ /* 0x020fc80000000816 */
[----:B0-----:R-:W-:-:S08]  /*0810*/  DFMA R12, R6, R6, R16 ;  /* 0x00000006060c722b */ /* 0x001fd00000000010 */
[----:B------:R-:W-:-:S06]  /*0820*/  DFMA R12, R20, R20, R12 ;  /* 0x00000014140c722b */ /* 0x000fcc000000000c */
[----:B------:R-:W0:Y:S04]  /*0830*/  MUFU.RSQ64H R19, R13 ;  /* 0x0000000d00137308 */ /* 0x000e280000001c00 */
[----:B------:R-:W-:-:S05]  /*0840*/  VIADD R18, R13, 0xfcb00000 ;  /* 0xfcb000000d127836 */ /* 0x000fca0000000000 */
[----:B------:R-:W-:Y:S01]  /*0850*/  ISETP.GE.U32.AND P0, PT, R18, 0x7ca00000, PT ;  /* 0x7ca000001200780c */ /* 0x000fe20003f06070 */
[----:B0-----:R-:W-:-:S08]  /*0860*/  DMUL R6, R18, R18 ;  /* 0x0000001212067228 */ /* 0x001fd00000000000 */
[----:B------:R-:W-:-:S08]  /*0870*/  DFMA R6, R12, -R6, 1 ;  /* 0x3ff000000c06742b */ /* 0x000fd00000000806 */
[----:B------:R-:W-:Y:S02]  /*0880*/  DFMA R14, R6, R14, 0.5 ;  /* 0x3fe00000060e742b */ /* 0x000fe4000000000e */
[----:B------:R-:W-:-:S08]  /*0890*/  DMUL R6, R18, R6 ;  /* 0x0000000612067228 */ /* 0x000fd00000000000 */
[----:B------:R-:W-:-:S08]  /*08a0*/  DFMA R22, R14, R6, R18 ;  /* 0x000000060e16722b */ /* 0x000fd00000000012 */
[----:B------:R-:W-:Y:S02]  /*08b0*/  DMUL R20, R12, R22 ;  /* 0x000000160c147228 */ /* 0x000fe40000000000 */
[----:B------:R-:W-:Y:S02]  /*08c0*/  VIADD R15, R23, 0xfff00000 ;  /* 0xfff00000170f7836 */ /* 0x000fe40000000000 */
[----:B------:R-:W-:-:S04]  /*08d0*/  IMAD.MOV.U32 R14, RZ, RZ, R22 ;  /* 0x000000ffff0e7224 */ /* 0x000fc800078e0016 */
[----:B------:R-:W-:-:S08]  /*08e0*/  DFMA R6, R20, -R20, R12 ;  /* 0x800000141406722b */ /* 0x000fd0000000000c */
[----:B------:R-:W-:Y:S01]  /*08f0*/  DFMA R16, R6, R14, R20 ;  /* 0x0000000e0610722b */ /* 0x000fe20000000014 */
[----:B------:R-:W-:Y:S10]  /*0900*/  @!P0 BRA `(.L_x_9) ;  /* 0x0000000000248947 */ /* 0x000ff40003800000 */
[----:B------:R-:W-:Y:S01]  /*0910*/  MOV R14, R12 ;  /* 0x0000000c000e7202 */ /* 0x000fe20000000f00 */
[----:B------:R-:W-:Y:S02]  /*0920*/  IMAD.MOV.U32 R12, RZ, RZ, R6 ;  /* 0x000000ffff0c7224 */ /* 0x000fe400078e0006 */
[----:B------:R-:W-:Y:S02]  /*0930*/  IMAD.MOV.U32 R6, RZ, RZ, R20 ;  /* 0x000000ffff067224 */ /* 0x000fe400078e0014 */
[----:B------:R-:W-:Y:S01]  /*0940*/  IMAD.MOV.U32 R20, RZ, RZ, R18 ;  /* 0x000000ffff147224 */ /* 0x000fe200078e0012 */
[----:B------:R-:W-:Y:S01]  /*0950*/  MOV R18, 0x9a0 ;  /* 0x000009a000127802 */ /* 0x000fe20000000f00 */
[----:B------:R-:W-:Y:S02]  /*0960*/  IMAD.MOV.U32 R16, RZ, RZ, R22 ;  /* 0x000000ffff107224 */ /* 0x000fe400078e0016 */
[----:B------:R-:W-:Y:S02]  /*0970*/  IMAD.MOV.U32 R5, RZ, RZ, R21 ;  /* 0x000000ffff057224 */ /* 0x000fe400078e0015 */
[----:B------:R-:W-:-:S07]  /*0980*/  IMAD.MOV.U32 R17, RZ, RZ, R15 ;  /* 0x000000ffff117224 */ /* 0x000fce00078e000f */
[----:B-12---:R-:W-:Y:S05]  /*0990*/  CALL.REL.NOINC `($__internal_1_$__cuda_sm20_dsqrt_rn_f64_mediumpath_v1) ;  /* 0x00000020004c7944 */ /* 0x006fea0003c00000 */
.L_x_9:
[----:B------:R-:W-:Y:S05]  /*09a0*/  BSYNC.RECONVERGENT B2 ;  /* 0x0000000000027941 */ /* 0x000fea0003800200 */
.L_x_8:
        /* <DEDUP_REMOVED lines=20> */
.L_x_11:
[----:B------:R-:W-:Y:S05]  /*0af0*/  BSYNC.RECONVERGENT B2 ;  /* 0x0000000000027941 */ /* 0x000fea0003800200 */
.L_x_10:
        /* <DEDUP_REMOVED lines=26> */
[----:B------:R-:W-:Y:S01]  /*0ca0*/  IMAD.MOV.U32 R14, RZ, RZ, 0x0 ;  /* 0x00000000ff0e7424 */ /* 0x000fe200078e00ff */
[----:B------:R-:W-:Y:S01]  /*0cb0*/  MOV R15, 0x3fd80000 ;  /* 0x3fd80000000f7802 */ /* 0x000fe20000000f00 */
[----:B-----5:R-:W-:-:S05]  /*0cc0*/  DADD R20, R20, -R22 ;  /* 0x0000000014147229 */ /* 0x020fca0000000816 */
        /* <DEDUP_REMOVED lines=18> */
[----:B------:R-:W-:Y:S02]  /*0df0*/  IMAD.MOV.U32 R6, RZ, RZ, R20 ;  /* 0x000000ffff067224 */ /* 0x000fe400078e0014 */
[----:B------:R-:W-:Y:S01]  /*0e00*/  IMAD.MOV.U32 R20, RZ, RZ, R18 ;  /* 0x000000ffff147224 */ /* 0x000fe200078e0012 */
[----:B------:R-:W-:Y:S01]  /*0e10*/  MOV R18, 0xe60 ;  /* 0x00000e6000127802 */ /* 0x000fe20000000f00 */
[----:B------:R-:W-:Y:S02]  /*0e20*/  IMAD.MOV.U32 R16, RZ, RZ, R22 ;  /* 0x000000ffff107224 */ /* 0x000fe400078e0016 */
[----:B------:R-:W-:-:S02]  /*0e30*/  IMAD.MOV.U32 R5, RZ, RZ, R21 ;  /* 0x000000ffff057224 */ /* 0x000fc400078e0015 */
[----:B------:R-:W-:-:S07]  /*0e40*/  IMAD.MOV.U32 R17, RZ, RZ, R15 ;  /* 0x000000ffff117224 */ /* 0x000fce00078e000f */
[----:B-12---:R-:W-:Y:S05]  /*0e50*/  CALL.REL.NOINC `($__internal_1_$__cuda_sm20_dsqrt_rn_f64_mediumpath_v1) ;  /* 0x0000001c001c7944 */ /* 0x006fea0003c00000 */
.L_x_13:
[----:B------:R-:W-:Y:S05]  /*0e60*/  BSYNC.RECONVERGENT B2 ;  /* 0x0000000000027941 */ /* 0x000fea0003800200 */
.L_x_12:
        /* <DEDUP_REMOVED lines=20> */
.L_x_15:
[----:B------:R-:W-:Y:S05]  /*0fb0*/  BSYNC.RECONVERGENT B2 ;  /* 0x0000000000027941 */ /* 0x000fea0003800200 */
.L_x_14:
[----:B------:R-:W0:Y:S01]  /*0fc0*/  LDC.64 R12, c[0x0][0x380] ;  /* 0x0000e000ff0c7b82 */ /* 0x000e220000000a00 */
[----:B------:R-:W0:Y:S01]  /*0fd0*/  F2I.F64.TRUNC R7, R6 ;  /* 0x0000000600077311 */ /* 0x000e22000030d100 */
[C---:B------:R-:W-:Y:S01]  /*0fe0*/  R2UR UR6, R10.reuse ;  /* 0x000000000a0672ca */ /* 0x040fe200000e0000 */
[----:B------:R-:W-:Y:S01]  /*0ff0*/  IMAD.MOV.U32 R25, RZ, RZ, 0x0 ;  /* 0x00000000ff197424 */ /* 0x000fe200078e00ff */
[C---:B------:R-:W-:Y:S02]  /*1000*/  R2UR UR7, R11.reuse ;  /* 0x000000000b0772ca */ /* 0x040fe400000e0000 */
[C---:B------:R-:W-:Y:S02]  /*1010*/  R2UR UR12, R10.reuse ;  /* 0x000000000a0c72ca */ /* 0x040fe400000e0000 */
[----:B------:R-:W-:Y:S02]  /*1020*/  R2UR UR13, R11 ;  /* 0x000000000b0d72ca */ /* 0x000fe400000e0000 */
[----:B------:R-:W-:-:S02]  /*1030*/  R2UR UR14, R10 ;  /* 0x000000000a0e72ca */ /* 0x000fc400000e0000 */
[C---:B------:R-:W-:Y:S02]  /*1040*/  R2UR UR15, R11.reuse ;  /* 0x000000000b0f72ca */ /* 0x040fe400000e0000 */
[----:B------:R-:W-:Y:S02]  /*1050*/  MOV R24, 0x1 ;  /* 0x0000000100187802 */ /* 0x000fe40000000f00 */
        /* <DEDUP_REMOVED lines=35> */
[----:B------:R-:W-:Y:S01]  /*1290*/  IMAD.MOV.U32 R14, RZ, RZ, R12 ;  /* 0x000000ffff0e7224 */ /* 0x000fe200078e000c */
[----:B------:R-:W-:Y:S01]  /*12a0*/  MOV R17, R15 ;  /* 0x0000000f00117202 */ /* 0x000fe20000000f00 */
[----:B------:R-:W-:Y:S02]  /*12b0*/  IMAD.MOV.U32 R12, RZ, RZ, R6 ;  /* 0x000000ffff0c7224 */ /* 0x000fe400078e0006 */
[----:B------:R-:W-:Y:S02]  /*12c0*/  IMAD.MOV.U32 R6, RZ, RZ, R20 ;  /* 0x000000ffff067224 */ /* 0x000fe400078e0014 */
[----:B------:R-:W-:Y:S01]  /*12d0*/  IMAD.MOV.U32 R20, RZ, RZ, R18 ;  /* 0x000000ffff147224 */ /* 0x000fe200078e0012 */
[----:B------:R-:W-:Y:S01]  /*12e0*/  MOV R18, 0x1320 ;  /* 0x0000132000127802 */ /* 0x000fe20000000f00 */
[----:B------:R-:W-:Y:S02]  /*12f0*/  IMAD.MOV.U32 R16, RZ, RZ, R22 ;  /* 0x000000ffff107224 */ /* 0x000fe400078e0016 */
[----:B------:R-:W-:-:S07]  /*1300*/  IMAD.MOV.U32 R5, RZ, RZ, R21 ;  /* 0x000000ffff057224 */ /* 0x000fce00078e0015 */
[----:B-12---:R-:W-:Y:S05]  /*1310*/  CALL.REL.NOINC `($__internal_1_$__cuda_sm20_dsqrt_rn_f64_mediumpath_v1) ;  /* 0x0000001400ec7944 */ /* 0x006fea0003c00000 */
.L_x_17:
[----:B------:R-:W-:Y:S05]  /*1320*/  BSYNC.RECONVERGENT B2 ;  /* 0x0000000000027941 */ /* 0x000fea0003800200 */
.L_x_16:
        /* <DEDUP_REMOVED lines=19> */
.L_x_19:
[----:B------:R-:W-:Y:S05]  /*1460*/  BSYNC.RECONVERGENT B2 ;  /* 0x0000000000027941 */ /* 0x000fea0003800200 */
.L_x_18:
[----:B------:R-:W0:Y:S01]  /*1470*/  LDC.64 R12, c[0x0][0x380] ;  /* 0x0000e000ff0c7b82 */ /* 0x000e220000000a00 */
[----:B------:R-:W0:Y:S01]  /*1480*/  F2I.F64.TRUNC R7, R6 ;  /* 0x0000000600077311 */ /* 0x000e22000030d100 */
[----:B------:R-:W-:Y:S01]  /*1490*/  VIADD R32, R32, 0x4 ;  /* 0x0000000420207836 */ /* 0x000fe20000000000 */
[----:B------:R-:W-:Y:S01]  /*14a0*/  R2UR UR6, R10 ;  /* 0x000000000a0672ca */ /* 0x000fe200000e0000 */
[----:B------:R-:W-:Y:S01]  /*14b0*/  IMAD.MOV.U32 R14, RZ, RZ, 0x1 ;  /* 0x00000001ff0e7424 */ /* 0x000fe200078e00ff */
[----:B------:R-:W-:Y:S01]  /*14c0*/  R2UR UR7, R11 ;  /* 0x000000000b0772ca */ /* 0x000fe200000e0000 */
[----:B------:R-:W-:Y:S01]  /*14d0*/  IMAD.MOV.U32 R15, RZ, RZ, 0x0 ;  /* 0x00000000ff0f7424 */ /* 0x000fe200078e00ff */
[----:B------:R-:W-:Y:S01]  /*14e0*/  ISETP.NE.AND P0, PT, R32, RZ, PT ;  /* 0x000000ff2000720c */ /* 0x000fe20003f05270 */
[----:B------:R-:W-:Y:S02]  /*14f0*/  VIADD R0, R0, 0x4 ;  /* 0x0000000400007836 */ /* 0x000fe40000000000 */
[----:B------:R-:W-:-:S02]  /*1500*/  VIADD R31, R31, 0x4 ;  /* 0x000000041f1f7836 */ /* 0x000fc40000000000 */
[----:B0-----:R-:W-:-:S06]  /*1510*/  IMAD.WIDE R12, R7, 0x8, R12 ;  /* 0x00000008070c7825 */ /* 0x001fcc00078e020c */
[----:B------:R0:W-:Y:S02]  /*1520*/  REDG.E.ADD.64.STRONG.GPU desc[UR6][R12.64], R14 ;  /* 0x0000000e0c00798e */ /* 0x0001e4000c12e506 */
[----:B------:R-:W-:Y:S05]  /*1530*/  @P0 BRA `(.L_x_20) ;  /* 0xffffffec00140947 */ /* 0x000fea000383ffff */
[----:B------:R-:W-:Y:S05]  /*1540*/  BSYNC B0 ;  /* 0x0000000000007941 */ /* 0x000fea0003800000 */
.L_x_3:
[----:B------:R-:W-:-:S07]  /*1550*/  VIADD R0, R31, 0x1 ;  /* 0x000000011f007836 */ /* 0x000fce0000000000 */
.L_x_2:
[----:B------:R-:W-:Y:S05]  /*1560*/  BSYNC B1 ;  /* 0x0000000000017941 */ /* 0x000fea0003800000 */
.L_x_1:
[----:B------:R-:W-:-:S13]  /*1570*/  LOP3.LUT P0, R5, R2, 0x3, RZ, 0xc0, !PT ;  /* 0x0000000302057812 */ /* 0x000fda000780c0ff */
[----:B------:R-:W-:Y:S05]  /*1580*/  @!P0 BRA `(.L_x_0) ;  /* 0x0000000c00d48947 */ /* 0x000fea0003800000 */
[----:B------:R-:W-:Y:S01]  /*1590*/  ISETP.NE.AND P0, PT, R5, 0x1, PT ;  /* 0x000000010500780c */ /* 0x000fe20003f05270 */
[----:B------:R-:W-:-:S12]  /*15a0*/  BSSY.RECONVERGENT B0, `(.L_x_21) ;  /* 0x00000a1000007945 */ /* 0x000fd80003800200 */
[----:B------:R-:W-:Y:S05]  /*15b0*/  @!P0 BRA `(.L_x_22) ;  /* 0x00000008007c8947 */ /* 0x000fea0003800000 */
[----:B------:R-:W4:Y:S01]  /*15c0*/  LDC.64 R26, c[0x0][0x388] ;  /* 0x0000e200ff1a7b82 */ /* 0x000f220000000a00 */
[C---:B---3--:R-:W-:Y:S02]  /*15d0*/  R2UR UR10, R10.reuse ;  /* 0x000000000a0a72ca */ /* 0x048fe400000e0000 */
[C---:B------:R-:W-:Y:S02]  /*15e0*/  R2UR UR11, R11.reuse ;  /* 0x000000000b0b72ca */ /* 0x040fe400000e0000 */
[C---:B------:R-:W-:Y:S02]  /*15f0*/  R2UR UR12, R10.reuse ;  /* 0x000000000a0c72ca */ /* 0x040fe400000e0000 */
[C---:B------:R-:W-:Y:S02]  /*1600*/  R2UR UR13, R11.reuse ;  /* 0x000000000b0d72ca */ /* 0x040fe400000e0000 */
[----:B------:R-:W-:Y:S02]  /*1610*/  R2UR UR6, R10 ;  /* 0x000000000a0672ca */ /* 0x000fe400000e0000 */
[----:B------:R-:W-:-:S02]  /*1620*/  R2UR UR7, R11 ;  /* 0x000000000b0772ca */ /* 0x000fc400000e0000 */
[----:B------:R-:W-:Y:S02]  /*1630*/  R2UR UR8, R10 ;  /* 0x000000000a0872ca */ /* 0x000fe400000e0000 */
[----:B------:R-:W-:Y:S01]  /*1640*/  R2UR UR9, R11 ;  /* 0x000000000b0972ca */ /* 0x000fe200000e0000 */
[----:B0-----:R-:W3:Y:S04]  /*1650*/  LDG.E.64 R14, desc[UR10][R8.64+0x8] ;  /* 0x0000080a080e7981 */ /* 0x001ee8000c1e1b00 */
[----:B------:R-:W5:Y:S01]  /*1660*/  LDG.E.64 R18, desc[UR10][R8.64+0x10] ;  /* 0x0000100a08127981 */ /* 0x000f62000c1e1b00 */
[----:B----4-:R-:W-:-:S03]  /*1670*/  IMAD.WIDE R26, R0, 0x18, R26 ;  /* 0x00000018001a7825 */ /* 0x010fc600078e021a */
[----:B------:R-:W4:Y:S04]  /*1680*/  LDG.E.64 R6, desc[UR6][R8.64] ;  /* 0x0000000608067981 */ /* 0x000f28000c1e1b00 */
[----:B------:R-:W3:Y:S04]  /*1690*/  LDG.E.64 R16, desc[UR12][R26.64+0x8] ;  /* 0x0000080c1a107981 */ /* 0x000ee8000c1e1b00 */
[----:B------:R-:W4:Y:S04]  /*16a0*/  LDG.E.64 R12, desc[UR8][R26.64] ;  /* 0x000000081a0c7981 */ /* 0x000f28000c1e1b00 */
        /* <DEDUP_REMOVED lines=19> */
[----:B------:R-:W-:Y:S01]  /*17e0*/  IADD3 R15, PT, PT, R7, -0x100000, RZ ;  /* 0xfff00000070f7810 */ /* 0x000fe20007ffe0ff */
[----:B------:R-:W-:-:S05]  /*17f0*/  IMAD.MOV.U32 R14, RZ, RZ, R6 ;  /* 0x000000ffff0e7224 */ /* 0x000fca00078e0006 */
        /* <DEDUP_REMOVED lines=10> */
[----:B------:R-:W-:Y:S02]  /*18a0*/  IMAD.MOV.U32 R5, RZ, RZ, R21 ;  /* 0x000000ffff057224 */ /* 0x000fe400078e0015 */
[----:B------:R-:W-:-:S07]  /*18b0*/  IMAD.MOV.U32 R17, RZ, RZ, R15 ;  /* 0x000000ffff117224 */ /* 0x000fce00078e000f */
[----:B-12---:R-:W-:Y:S05]  /*18c0*/  CALL.REL.NOINC `($__internal_1_$__cuda_sm20_dsqrt_rn_f64_mediumpath_v1) ;  /* 0x0000001000807944 */ /* 0x006fea0003c00000 */
.L_x_24:
[----:B------:R-:W-:Y:S05]  /*18d0*/  BSYNC.RECONVERGENT B1 ;  /* 0x0000000000017941 */ /* 0x000fea0003800200 */
.L_x_23:
[----:B------:R-:W0:Y:S01]  /*18e0*/  LDCU UR6, c[0x0][0x394] ;  /* 0x00007280ff0677ac */ /* 0x000e220008000800 */
[----:B------:R-:W3:Y:S01]  /*18f0*/  LDC.64 R12, c[0x0][0x390] ;  /* 0x0000e400ff0c7b82 */ /* 0x000ee20000000a00 */
[----:B------:R-:W-:Y:S01]  /*1900*/  IMAD.MOV.U32 R6, RZ, RZ, 0x1 ;  /* 0x00000001ff067424 */ /* 0x000fe200078e00ff */
[----:B------:R-:W-:Y:S01]  /*1910*/  FSETP.GEU.AND P1, PT, |R17|, 6.5827683646048100446e-37, PT ;  /* 0x036000001100780b */ /* 0x000fe20003f2e200 */
[----:B------:R-:W-:Y:S01]  /*1920*/  BSSY.RECONVERGENT B1, `(.L_x_25) ;  /* 0x0000011000017945 */ /* 0x000fe20003800200 */
[----:B0-----:R-:W3:Y:S03]  /*1930*/  MUFU.RCP64H R7, UR6 ;  /* 0x0000000600077d08 */ /* 0x001ee60008001800 */
[----:B---3--:R-:W-:-:S08]  /*1940*/  DFMA R14, R6, -R12, 1 ;  /* 0x3ff00000060e742b */ /* 0x008fd0000000080c */
        /* <DEDUP_REMOVED lines=14> */
.L_x_26:
[----:B------:R-:W-:Y:S05]  /*1a30*/  BSYNC.RECONVERGENT B1 ;  /* 0x0000000000017941 */ /* 0x000fea0003800200 */
.L_x_25:
        /* <DEDUP_REMOVED lines=46> */
[----:B------:R-:W-:Y:S01]  /*1d20*/  IMAD.MOV.U32 R6, RZ, RZ, R20 ;  /* 0x000000ffff067224 */ /* 0x000fe200078e0014 */
[----:B------:R-:W-:Y:S01]  /*1d30*/  MOV R20, R18 ;  /* 0x0000001200147202 */ /* 0x000fe20000000f00 */
[----:B------:R-:W-:Y:S01]  /*1d40*/  IMAD.MOV.U32 R14, RZ, RZ, R12 ;  /* 0x000000ffff0e7224 */ /* 0x000fe200078e000c */
[----:B------:R-:W-:Y:S01]  /*1d50*/  MOV R18, 0x1db0 ;  /* 0x00001db000127802 */ /* 0x000fe20000000f00 */
[----:B------:R-:W-:Y:S02]  /*1d60*/  IMAD.MOV.U32 R12, RZ, RZ, R22 ;  /* 0x000000ffff0c7224 */ /* 0x000fe400078e0016 */
[----:B------:R-:W-:Y:S02]  /*1d70*/  IMAD.MOV.U32 R7, RZ, RZ, R23 ;  /* 0x000000ffff077224 */ /* 0x000fe400078e0017 */
[----:B------:R-:W-:-:S02]  /*1d80*/  IMAD.MOV.U32 R5, RZ, RZ, R21 ;  /* 0x000000ffff057224 */ /* 0x000fc400078e0015 */
[----:B------:R-:W-:-:S07]  /*1d90*/  IMAD.MOV.U32 R17, RZ, RZ, R15 ;  /* 0x000000ffff117224 */ /* 0x000fce00078e000f */
[----:B-12---:R-:W-:Y:S05]  /*1da0*/  CALL.REL.NOINC `($__internal_1_$__cuda_sm20_dsqrt_rn_f64_mediumpath_v1) ;  /* 0x0000000c00487944 */ /* 0x006fea0003c00000 */
.L_x_28:
[----:B------:R-:W-:Y:S05]  /*1db0*/  BSYNC.RECONVERGENT B1 ;  /* 0x0000000000017941 */ /* 0x000fea0003800200 */
.L_x_27:
        /* <DEDUP_REMOVED lines=21> */
.L_x_30:
[----:B------:R-:W-:Y:S05]  /*1f10*/  BSYNC.RECONVERGENT B1 ;  /* 0x0000000000017941 */ /* 0x000fea0003800200 */
.L_x_29:
[----:B------:R-:W0:Y:S01]  /*1f20*/  LDC.64 R12, c[0x0][0x380] ;  /* 0x0000e000ff0c7b82 */ /* 0x000e220000000a00 */
[----:B------:R-:W0:Y:S01]  /*1f30*/  F2I.F64.TRUNC R7, R6 ;  /* 0x0000000600077311 */ /* 0x000e22000030d100 */
[----:B------:R-:W-:Y:S01]  /*1f40*/  R2UR UR6, R10 ;  /* 0x000000000a0672ca */ /* 0x000fe200000e0000 */
[----:B------:R-:W-:Y:S01]  /*1f50*/  IMAD.MOV.U32 R14, RZ, RZ, 0x1 ;  /* 0x00000001ff0e7424 */ /* 0x000fe200078e00ff */
[----:B------:R-:W-:Y:S01]  /*1f60*/  R2UR UR7, R11 ;  /* 0x000000000b0772ca */ /* 0x000fe200000e0000 */
[----:B------:R-:W-:Y:S02]  /*1f70*/  IMAD.MOV.U32 R15, RZ, RZ, 0x0 ;  /* 0x00000000ff0f7424 */ /* 0x000fe400078e00ff */
[----:B0-----:R-:W-:-:S10]  /*1f80*/  IMAD.WIDE R12, R7, 0x8, R12 ;  /* 0x00000008070c7825 */ /* 0x001fd400078e020c */
[----:B------:R4:W-:Y:S01]  /*1f90*/  REDG.E.ADD.64.STRONG.GPU desc[UR6][R12.64], R14 ;  /* 0x0000000e0c00798e */ /* 0x0009e2000c12e506 */
[----:B------:R-:W-:-:S07]  /*1fa0*/  VIADD R0, R0, 0x2 ;  /* 0x0000000200007836 */ /* 0x000fce0000000000 */
.L_x_22:
[----:B------:R-:W-:Y:S05]  /*1fb0*/  BSYNC.RECONVERGENT B0 ;  /* 0x0000000000007941 */ /* 0x000fea0003800200 */
.L_x_21:
[----:B------:R-:W-:-:S04]  /*1fc0*/  LOP3.LUT R2, R2, 0x1, RZ, 0xc0, !PT ;  /* 0x0000000102027812 */ /* 0x000fc800078ec0ff */
[----:B------:R-:W-:-:S13]  /*1fd0*/  ISETP.NE.U32.AND P0, PT, R2, 0x1, PT ;  /* 0x000000010200780c */ /* 0x000fda0003f05070 */
[----:B------:R-:W-:Y:S05]  /*1fe0*/  @P0 BRA `(.L_x_0) ;  /* 0x00000004003c0947 */ /* 0x000fea0003800000 */
[----:B0---4-:R-:W0:Y:S01]  /*1ff0*/  LDC.64 R12, c[0x0][0x388] ;  /* 0x0000e200ff0c7b82 */ /* 0x011e220000000a00 */
        /* <DEDUP_REMOVED lines=8> */
[----:B------:R-:W3:Y:S04]  /*2080*/  LDG.E.64 R16, desc[UR10][R8.64+0x8] ;  /* 0x0000080a08107981 */ /* 0x000ee8000c1e1b00 */
[----:B------:R-:W4:Y:S01]  /*2090*/  LDG.E.64 R20, desc[UR10][R8.64+0x10] ;  /* 0x0000100a08147981 */ /* 0x000f22000c1e1b00 */
[----:B0-----:R-:W-:-:S03]  /*20a0*/  IMAD.WIDE R12, R0, 0x18, R12 ;  /* 0x00000018000c7825 */ /* 0x001fc600078e020c */
[----:B------:R0:W5:Y:S04]  /*20b0*/  LDG.E.64 R6, desc[UR6][R8.64] ;  /* 0x0000000608067981 */ /* 0x000168000c1e1b00 */
[----:B------:R-:W3:Y:S04]  /*20c0*/  LDG.E.64 R18, desc[UR12][R12.64+0x8] ;  /* 0x0000080c0c127981 */ /* 0x000ee8000c1e1b00 */
[----:B------:R-:W5:Y:S04]  /*20d0*/  LDG.E.64 R14, desc[UR8][R12.64] ;  /* 0x000000080c0e7981 */ /* 0x000f68000c1e1b00 */
[----:B------:R-:W4:Y:S01]  /*20e0*/  LDG.E.64 R22, desc[UR12][R12.64+0x10] ;  /* 0x0000100c0c167981 */ /* 0x000f22000c1e1b00 */
[----:B0-----:R-:W-:-:S02]  /*20f0*/  IMAD.MOV.U32 R8, RZ, RZ, 0x0 ;  /* 0x00000000ff087424 */ /* 0x001fc400078e00ff */
[----:B------:R-:W-:Y:S01]  /*2100*/  IMAD.MOV.U32 R9, RZ, RZ, 0x3fd80000 ;  /* 0x3fd80000ff097424 */ /* 0x000fe200078e00ff */
[----:B------:R-:W-:Y:S01]  /*2110*/  BSSY.RECONVERGENT B0, `(.L_x_31) ;  /* 0x000001e000007945 */ /* 0x000fe20003800200 */
[----:B---3--:R-:W-:Y:S02]  /*2120*/  DADD R16, R16, -R18 ;  /* 0x0000000010107229 */ /* 0x008fe40000000812 */
[----:B-----5:R-:W-:-:S06]  /*2130*/  DADD R6, R6, -R14 ;  /* 0x0000000006067229 */ /* 0x020fcc000000080e */
[----:B------:R-:W-:Y:S02]  /*2140*/  DMUL R16, R16, R16 ;  /* 0x0000001010107228 */ /* 0x000fe40000000000 */
[----:B----4-:R-:W-:-:S06]  /*2150*/  DADD R20, R20, -R22 ;  /* 0x0000000014147229 */ /* 0x010fcc0000000816 */
[----:B------:R-:W-:-:S08]  /*2160*/  DFMA R16, R6, R6, R16 ;  /* 0x000000060610722b */ /* 0x000fd00000000010 */
[----:B------:R-:W-:-:S06]  /*2170*/  DFMA R14, R20, R20, R16 ;  /* 0x00000014140e722b */ /* 0x000fcc0000000010 */
[----:B------:R-:W0:Y:S04]  /*2180*/  MUFU.RSQ64H R21, R15 ;  /* 0x0000000f00157308 */ /* 0x000e280000001c00 */
[----:B------:R-:W-:-:S06]  /*2190*/  VIADD R20, R15, 0xfcb00000 ;  /* 0xfcb000000f147836 */ /* 0x000fcc0000000000 */
[----:B0-----:R-:W-:-:S08]  /*21a0*/  DMUL R6, R20, R20 ;  /* 0x0000001414067228 */ /* 0x001fd00000000000 */
        /* <DEDUP_REMOVED lines=11> */
[----:B------:R-:W-:Y:S01]  /*2260*/  MOV R16, R6 ;  /* 0x0000000600107202 */ /* 0x000fe20000000f00 */
[----:B------:R-:W-:Y:S01]  /*2270*/  IMAD.MOV.U32 R6, RZ, RZ, R18 ;  /* 0x000000ffff067224 */ /* 0x000fe200078e0012 */
[----:B------:R-:W-:Y:S01]  /*2280*/  MOV R18, 0x22f0 ;  /* 0x000022f000127802 */ /* 0x000fe20000000f00 */
[----:B------:R-:W-:Y:S02]  /*2290*/  IMAD.MOV.U32 R13, RZ, RZ, R15 ;  /* 0x000000ffff0d7224 */ /* 0x000fe400078e000f */
[----:B------:R-:W-:Y:S02]  /*22a0*/  IMAD.MOV.U32 R12, RZ, RZ, R22 ;  /* 0x000000ffff0c7224 */ /* 0x000fe400078e0016 */
[----:B------:R-:W-:Y:S02]  /*22b0*/  IMAD.MOV.U32 R7, RZ, RZ, R23 ;  /* 0x000000ffff077224 */ /* 0x000fe400078e0017 */
[----:B------:R-:W-:Y:S02]  /*22c0*/  IMAD.MOV.U32 R5, RZ, RZ, R19 ;  /* 0x000000ffff057224 */ /* 0x000fe400078e0013 */
[----:B------:R-:W-:-:S07]  /*22d0*/  IMAD.MOV.U32 R17, RZ, RZ, R9 ;  /* 0x000000ffff117224 */ /* 0x000fce00078e0009 */
[----:B-12---:R-:W-:Y:S05]  /*22e0*/  CALL.REL.NOINC `($__internal_1_$__cuda_sm20_dsqrt_rn_f64_mediumpath_v1) ;  /* 0x0000000400f87944 */ /* 0x006fea0003c00000 */
.L_x_32:
[----:B------:R-:W-:Y:S05]  /*22f0*/  BSYNC.RECONVERGENT B0 ;  /* 0x0000000000007941 */ /* 0x000fea0003800200 */
.L_x_31:
        /* <DEDUP_REMOVED lines=21> */
.L_x_34:
[----:B------:R-:W-:Y:S05]  /*2450*/  BSYNC.RECONVERGENT B0 ;  /* 0x0000000000007941 */ /* 0x000fea0003800200 */
.L_x_33:
[----:B--2---:R-:W0:Y:S01]  /*2460*/  LDC.64 R2, c[0x0][0x380] ;  /* 0x0000e000ff027b82 */ /* 0x004e220000000a00 */
[----:B------:R-:W0:Y:S01]  /*2470*/  F2I.F64.TRUNC R7, R6 ;  /* 0x0000000600077311 */ /* 0x000e22000030d100 */
[----:B------:R-:W-:Y:S01]  /*2480*/  R2UR UR6, R10 ;  /* 0x000000000a0672ca */ /* 0x000fe200000e0000 */
[----:B-1----:R-:W-:Y:S01]  /*2490*/  IMAD.MOV.U32 R4, RZ, RZ, 0x1 ;  /* 0x00000001ff047424 */ /* 0x002fe200078e00ff */
[----:B------:R-:W-:Y:S01]  /*24a0*/  R2UR UR7, R11 ;  /* 0x000000000b0772ca */ /* 0x000fe200000e0000 */
[----:B------:R-:W-:Y:S02]  /*24b0*/  IMAD.MOV.U32 R5, RZ, RZ, 0x0 ;  /* 0x00000000ff057424 */ /* 0x000fe400078e00ff */
[----:B0-----:R-:W-:-:S10]  /*24c0*/  IMAD.WIDE R2, R7, 0x8, R2 ;  /* 0x0000000807027825 */ /* 0x001fd400078e0202 */
[----:B------:R0:W-:Y:S02]  /*24d0*/  REDG.E.ADD.64.STRONG.GPU desc[UR6][R2.64], R4 ;  /* 0x000000040200798e */ /* 0x0001e4000c12e506 */
.L_x_0:
[----:B------:R-:W-:Y:S05]  /*24e0*/  WARPSYNC.ALL ;  /* 0x0000000000007948 */ /* 0x000fea0003800000 */
[----:B------:R-:W-:Y:S06]  /*24f0*/  BAR.SYNC.DEFER_BLOCKING 0x0 ;  /* 0x0000000000007b1d */ /* 0x000fec0000010000 */
[----:B------:R-:W-:Y:S05]  /*2500*/  EXIT ;  /* 0x000000000000794d */ /* 0x000fea0003800000 */
        .weak           $__internal_0_$__cuda_sm20_div_rn_f64_full
        .type           $__internal_0_$__cuda_sm20_div_rn_f64_full,@function
        .size           $__internal_0_$__cuda_sm20_div_rn_f64_full,($__internal_1_$__cuda_sm20_dsqrt_rn_f64_mediumpath_v1 - $__internal_0_$__cuda_sm20_div_rn_f64_full)
$__internal_0_$__cuda_sm20_div_rn_f64_full:
[C---:B------:R-:W-:Y:S01]  /*2510*/  FSETP.GEU.AND P0, PT, |R3|.reuse, 1.469367938527859385e-39, PT ;  /* 0x001000000300780b */ /* 0x040fe20003f0e200 */
[--C-:B------:R-:W-:Y:S01]  /*2520*/  IMAD.MOV.U32 R14, RZ, RZ, R4.reuse ;  /* 0x000000ffff0e7224 */ /* 0x100fe200078e0004 */
[----:B------:R-:W-:Y:S01]  /*2530*/  LOP3.LUT R12, R3, 0x800fffff, RZ, 0xc0, !PT ;  /* 0x800fffff030c7812 */ /* 0x000fe200078ec0ff */
[----:B------:R-:W-:Y:S01]  /*2540*/  IMAD.MOV.U32 R18, RZ, RZ, 0x1 ;  /* 0x00000001ff127424 */ /* 0x000fe200078e00ff */
[----:B------:R-:W-:Y:S01]  /*2550*/  MOV R15, R3 ;  /* 0x00000003000f7202 */ /* 0x000fe20000000f00 */
[----:B------:R-:W-:Y:S01]  /*2560*/  IMAD.MOV.U32 R7, RZ, RZ, 0x1ca00000 ;  /* 0x1ca00000ff077424 */ /* 0x000fe200078e00ff */
[----:B------:R-:W-:Y:S01]  /*2570*/  LOP3.LUT R13, R12, 0x3ff00000, RZ, 0xfc, !PT ;  /* 0x3ff000000c0d7812 */ /* 0x000fe200078efcff */
[----:B------:R-:W-:Y:S01]  /*2580*/  IMAD.MOV.U32 R12, RZ, RZ, R4 ;  /* 0x000000ffff0c7224 */ /* 0x000fe200078e0004 */
[C---:B------:R-:W-:Y:S01]  /*2590*/  FSETP.GEU.AND P2, PT, |R17|.reuse, 1.469367938527859385e-39, PT ;  /* 0x001000001100780b */ /* 0x040fe20003f4e200 */
[----:B------:R-:W-:Y:S01]  /*25a0*/  BSSY.RECONVERGENT B3, `(.L_x_35) ;  /* 0x0000050000037945 */ /* 0x000fe20003800200 */
[----:B------:R-:W-:-:S02]  /*25b0*/  LOP3.LUT R5, R17, 0x7ff00000, RZ, 0xc0, !PT ;  /* 0x7ff0000011057812 */ /* 0x000fc400078ec0ff */
[----:B------:R-:W-:Y:S01]  /*25c0*/  LOP3.LUT R30, R3, 0x7ff00000, RZ, 0xc0, !PT ;  /* 0x7ff00000031e7812 */ /* 0x000fe200078ec0ff */
[----:B------:R-:W-:Y:S02]  /*25d0*/  @!P0 DMUL R12, R14, 8.98846567431157953865e+307 ;  /* 0x7fe000000e0c8828 */ /* 0x000fe40000000000 */
[----:B------:R-:W-:Y:S01]  /*25e0*/  IMAD.MOV.U32 R33, RZ, RZ, R5 ;  /* 0x000000ffff217224 */ /* 0x000fe200078e0005 */
[----:B------:R-:W-:-:S03]  /*25f0*/  ISETP.GE.U32.AND P1, PT, R5, R30, PT ;  /* 0x0000001e0500720c */ /* 0x000fc60003f26070 */
[----:B------:R-:W0:Y:S02]  /*2600*/  MUFU.RCP64H R19, R13 ;  /* 0x0000000d00137308 */ /* 0x000e240000001800 */
[----:B------:R-:W-:Y:S02]  /*2610*/  @!P2 LOP3.LUT R22, R15, 0x7ff00000, RZ, 0xc0, !PT ;  /* 0x7ff000000f16a812 */ /* 0x000fe400078ec0ff */
[----:B------:R-:W-:Y:S02]  /*2620*/  @!P0 LOP3.LUT R30, R13, 0x7ff00000, RZ, 0xc0, !PT ;  /* 0x7ff000000d1e8812 */ /* 0x000fe400078ec0ff */
[----:B------:R-:W-:Y:S01]  /*2630*/  @!P2 ISETP.GE.U32.AND P3, PT, R5, R22, PT ;  /* 0x000000160500a20c */ /* 0x000fe20003f66070 */
[----:B------:R-:W-:Y:S02]  /*2640*/  @!P2 IMAD.MOV.U32 R22, RZ, RZ, RZ ;  /* 0x000000ffff16a224 */ /* 0x000fe400078e00ff */
[----:B------:R-:W-:Y:S01]  /*2650*/  VIADD R34, R30, 0xffffffff ;  /* 0xffffffff1e227836 */ /* 0x000fe20000000000 */
[----:B------:R-:W-:-:S04]  /*2660*/  @!P2 SEL R23, R7, 0x63400000, !P3 ;  /* 0x634000000717a807 */ /* 0x000fc80005800000 */
[----:B------:R-:W-:Y:S01]  /*2670*/  @!P2 LOP3.LUT R23, R23, 0x80000000, R17, 0xf8, !PT ;  /* 0x800000001717a812 */ /* 0x000fe200078ef811 */
[----:B0-----:R-:W-:-:S03]  /*2680*/  DFMA R20, R18, -R12, 1 ;  /* 0x3ff000001214742b */ /* 0x001fc6000000080c */
[----:B------:R-:W-:-:S05]  /*2690*/  @!P2 LOP3.LUT R23, R23, 0x100000, RZ, 0xfc, !PT ;  /* 0x001000001717a812 */ /* 0x000fca00078efcff */
[----:B------:R-:W-:-:S08]  /*26a0*/  DFMA R20, R20, R20, R20 ;  /* 0x000000141414722b */ /* 0x000fd00000000014 */
[----:B------:R-:W-:Y:S01]  /*26b0*/  DFMA R20, R18, R20, R18 ;  /* 0x000000141214722b */ /* 0x000fe20000000012 */
[----:B------:R-:W-:Y:S01]  /*26c0*/  SEL R19, R7, 0x63400000, !P1 ;  /* 0x6340000007137807 */ /* 0x000fe20004800000 */
[----:B------:R-:W-:-:S03]  /*26d0*/  IMAD.MOV.U32 R18, RZ, RZ, R16 ;  /* 0x000000ffff127224 */ /* 0x000fc600078e0010 */
[----:B------:R-:W-:-:S03]  /*26e0*/  LOP3.LUT R19, R19, 0x800fffff, R17, 0xf8, !PT ;  /* 0x800fffff13137812 */ /* 0x000fc600078ef811 */
[----:B------:R-:W-:-:S03]  /*26f0*/  DFMA R24, R20, -R12, 1 ;  /* 0x3ff000001418742b */ /* 0x000fc6000000080c */
[----:B------:R-:W-:-:S05]  /*2700*/  @!P2 DFMA R18, R18, 2, -R22 ;  /* 0x400000001212a82b */ /* 0x000fca0000000816 */
[----:B------:R-:W-:-:S05]  /*2710*/  DFMA R24, R20, R24, R20 ;  /* 0x000000181418722b */ /* 0x000fca0000000014 */
[----:B------:R-:W-:-:S03]  /*2720*/  @!P2 LOP3.LUT R33, R19, 0x7ff00000, RZ, 0xc0, !PT ;  /* 0x7ff000001321a812 */ /* 0x000fc600078ec0ff */
[----:B------:R-:W-:Y:S02]  /*2730*/  DMUL R20, R24, R18 ;  /* 0x0000001218147228 */ /* 0x000fe40000000000 */
[----:B------:R-:W-:-:S05]  /*2740*/  VIADD R22, R33, 0xffffffff ;  /* 0xffffffff21167836 */ /* 0x000fca0000000000 */
[----:B------:R-:W-:Y:S01]  /*2750*/  ISETP.GT.U32.AND P0, PT, R22, 0x7feffffe, PT ;  /* 0x7feffffe1600780c */ /* 0x000fe20003f04070 */
[----:B------:R-:W-:-:S03]  /*2760*/  DFMA R22, R20, -R12, R18 ;  /* 0x8000000c1416722b */ /* 0x000fc60000000012 */
[----:B------:R-:W-:-:S05]  /*2770*/  ISETP.GT.U32.OR P0, PT, R34, 0x7feffffe, P0 ;  /* 0x7feffffe2200780c */ /* 0x000fca0000704470 */
[----:B------:R-:W-:-:S08]  /*2780*/  DFMA R22, R24, R22, R20 ;  /* 0x000000161816722b */ /* 0x000fd00000000014 */
[----:B------:R-:W-:Y:S05]  /*2790*/  @P0 BRA `(.L_x_36) ;  /* 0x00000000006c0947 */ /* 0x000fea0003800000 */
[----:B------:R-:W-:-:S04]  /*27a0*/  LOP3.LUT R20, R15, 0x7ff00000, RZ, 0xc0, !PT ;  /* 0x7ff000000f147812 */ /* 0x000fc800078ec0ff */
[CC--:B------:R-:W-:Y:S02]  /*27b0*/  VIADDMNMX R16, R5.reuse, -R20.reuse, 0xb9600000, !PT ;  /* 0xb960000005107446 */ /* 0x0c0fe40007800914 */
[----:B------:R-:W-:Y:S02]  /*27c0*/  ISETP.GE.U32.AND P0, PT, R5, R20, PT ;  /* 0x000000140500720c */ /* 0x000fe40003f06070 */
[----:B------:R-:W-:Y:S02]  /*27d0*/  VIMNMX R5, PT, PT, R16, 0x46a00000, PT ;  /* 0x46a0000010057848 */ /* 0x000fe40003fe0100 */
[----:B------:R-:W-:-:S05]  /*27e0*/  SEL R16, R7, 0x63400000, !P0 ;  /* 0x6340000007107807 */ /* 0x000fca0004000000 */
[----:B------:R-:W-:Y:S02]  /*27f0*/  IMAD.IADD R5, R5, 0x1, -R16 ;  /* 0x0000000105057824 */ /* 0x000fe400078e0a10 */
[----:B------:R-:W-:Y:S02]  /*2800*/  IMAD.MOV.U32 R16, RZ, RZ, RZ ;  /* 0x000000ffff107224 */ /* 0x000fe400078e00ff */
[----:B------:R-:W-:-:S06]  /*2810*/  VIADD R17, R5, 0x7fe00000 ;  /* 0x7fe0000005117836 */ /* 0x000fcc0000000000 */
[----:B------:R-:W-:-:S10]  /*2820*/  DMUL R20, R22, R16 ;  /* 0x0000001016147228 */ /* 0x000fd40000000000 */
[----:B------:R-:W-:-:S13]  /*2830*/  FSETP.GTU.AND P0, PT, |R21|, 1.469367938527859385e-39, PT ;  /* 0x001000001500780b */ /* 0x000fda0003f0c200 */
[----:B------:R-:W-:Y:S05]  /*2840*/  @P0 BRA `(.L_x_37) ;  /* 0x0000000000940947 */ /* 0x000fea0003800000 */
[----:B------:R-:W-:Y:S01]  /*2850*/  DFMA R18, R22, -R12, R18 ;  /* 0x8000000c1612722b */ /* 0x000fe20000000012 */
[----:B------:R-:W-:-:S09]  /*2860*/  IMAD.MOV.U32 R16, RZ, RZ, RZ ;  /* 0x000000ffff107224 */ /* 0x000fd200078e00ff */
[C---:B------:R-:W-:Y:S02]  /*2870*/  FSETP.NEU.AND P0, PT, R19.reuse, RZ, PT ;  /* 0x000000ff1300720b */ /* 0x040fe40003f0d000 */
[----:B------:R-:W-:-:S04]  /*2880*/  LOP3.LUT R7, R19, 0x80000000, R15, 0x48, !PT ;  /* 0x8000000013077812 */ /* 0x000fc800078e480f */
[----:B------:R-:W-:-:S07]  /*2890*/  LOP3.LUT R17, R7, R17, RZ, 0xfc, !PT ;  /* 0x0000001107117212 */ /* 0x000fce00078efcff */
[----:B------:R-:W-:Y:S05]  /*28a0*/  @!P0 BRA `(.L_x_37) ;  /* 0x00000000007c8947 */ /* 0x000fea0003800000 */
[C---:B------:R-:W-:Y:S01]  /*28b0*/  IADD3 R13, PT, PT, -R5.reuse, RZ, RZ ;  /* 0x000000ff050d7210 */ /* 0x040fe20007ffe1ff */
[----:B------:R-:W-:Y:S01]  /*28c0*/  IMAD.MOV.U32 R12, RZ, RZ, RZ ;  /* 0x000000ffff0c7224 */ /* 0x000fe200078e00ff */
[----:B------:R-:W-:Y:S01]  /*28d0*/  DMUL.RP R16, R22, R16 ;  /* 0x0000001016107228 */ /* 0x000fe20000008000 */
[----:B------:R-:W-:-:S04]  /*28e0*/  IADD3 R5, PT, PT, -R5, -0x43300000, RZ ;  /* 0xbcd0000005057810 */ /* 0x000fc80007ffe1ff */
[----:B------:R-:W-:-:S05]  /*28f0*/  DFMA R12, R20, -R12, R22 ;  /* 0x8000000c140c722b */ /* 0x000fca0000000016 */
[----:B------:R-:W-:-:S05]  /*2900*/  LOP3.LUT R7, R17, R7, RZ, 0x3c, !PT ;  /* 0x0000000711077212 */ /* 0x000fca00078e3cff */
[----:B------:R-:W-:-:S04]  /*2910*/  FSETP.NEU.AND P0, PT, |R13|, R5, PT ;  /* 0x000000050d00720b */ /* 0x000fc80003f0d200 */
[----:B------:R-:W-:Y:S02]  /*2920*/  FSEL R20, R16, R20, !P0 ;  /* 0x0000001410147208 */ /* 0x000fe40004000000 */
[----:B------:R-:W-:Y:S01]  /*2930*/  FSEL R21, R7, R21, !P0 ;  /* 0x0000001507157208 */ /* 0x000fe20004000000 */
[----:B------:R-:W-:Y:S06]  /*2940*/  BRA `(.L_x_37) ;  /* 0x0000000000547947 */ /* 0x000fec0003800000 */
.L_x_36:
[----:B------:R-:W-:-:S14]  /*2950*/  DSETP.NAN.AND P0, PT, R16, R16, PT ;  /* 0x000000101000722a */ /* 0x000fdc0003f08000 */
[----:B------:R-:W-:Y:S05]  /*2960*/  @P0 BRA `(.L_x_38) ;  /* 0x0000000000440947 */ /* 0x000fea0003800000 */
[----:B------:R-:W-:-:S14]  /*2970*/  DSETP.NAN.AND P0, PT, R14, R14, PT ;  /* 0x0000000e0e00722a */ /* 0x000fdc0003f08000 */
[----:B------:R-:W-:Y:S05]  /*2980*/  @P0 BRA `(.L_x_39) ;  /* 0x0000000000300947 */ /* 0x000fea0003800000 */
[----:B------:R-:W-:Y:S01]  /*2990*/  ISETP.NE.AND P0, PT, R33, R30, PT ;  /* 0x0000001e2100720c */ /* 0x000fe20003f05270 */
[----:B------:R-:W-:Y:S02]  /*29a0*/  IMAD.MOV.U32 R20, RZ, RZ, 0x0 ;  /* 0x00000000ff147424 */ /* 0x000fe400078e00ff */
[----:B------:R-:W-:-:S10]  /*29b0*/  IMAD.MOV.U32 R21, RZ, RZ, -0x80000 ;  /* 0xfff80000ff157424 */ /* 0x000fd400078e00ff */
[----:B------:R-:W-:Y:S05]  /*29c0*/  @!P0 BRA `(.L_x_37) ;  /* 0x0000000000348947 */ /* 0x000fea0003800000 */
[----:B------:R-:W-:Y:S02]  /*29d0*/  ISETP.NE.AND P0, PT, R33, 0x7ff00000, PT ;  /* 0x7ff000002100780c */ /* 0x000fe40003f05270 */
[----:B------:R-:W-:Y:S02]  /*29e0*/  LOP3.LUT R21, R17, 0x80000000, R15, 0x48, !PT ;  /* 0x8000000011157812 */ /* 0x000fe400078e480f */
[----:B------:R-:W-:-:S13]  /*29f0*/  ISETP.EQ.OR P0, PT, R30, RZ, !P0 ;  /* 0x000000ff1e00720c */ /* 0x000fda0004702670 */
[----:B------:R-:W-:Y:S01]  /*2a00*/  @P0 LOP3.LUT R5, R21, 0x7ff00000, RZ, 0xfc, !PT ;  /* 0x7ff0000015050812 */ /* 0x000fe200078efcff */
[----:B------:R-:W-:Y:S02]  /*2a10*/  @!P0 IMAD.MOV.U32 R20, RZ, RZ, RZ ;  /* 0x000000ffff148224 */ /* 0x000fe400078e00ff */
[----:B------:R-:W-:Y:S02]  /*2a20*/  @P0 IMAD.MOV.U32 R20, RZ, RZ, RZ ;  /* 0x000000ffff140224 */ /* 0x000fe400078e00ff */
[----:B------:R-:W-:Y:S01]  /*2a30*/  @P0 IMAD.MOV.U32 R21, RZ, RZ, R5 ;  /* 0x000000ffff150224 */ /* 0x000fe200078e0005 */
[----:B------:R-:W-:Y:S06]  /*2a40*/  BRA `(.L_x_37) ;  /* 0x0000000000147947 */ /* 0x000fec0003800000 */
.L_x_39:
[----:B------:R-:W-:Y:S01]  /*2a50*/  LOP3.LUT R21, R15, 0x80000, RZ, 0xfc, !PT ;  /* 0x000800000f157812 */ /* 0x000fe200078efcff */
[----:B------:R-:W-:Y:S01]  /*2a60*/  IMAD.MOV.U32 R20, RZ, RZ, R14 ;  /* 0x000000ffff147224 */ /* 0x000fe200078e000e */
[----:B------:R-:W-:Y:S06]  /*2a70*/  BRA `(.L_x_37) ;  /* 0x0000000000087947 */ /* 0x000fec0003800000 */
.L_x_38:
[----:B------:R-:W-:Y:S01]  /*2a80*/  LOP3.LUT R21, R17, 0x80000, RZ, 0xfc, !PT ;  /* 0x0008000011157812 */ /* 0x000fe200078efcff */
[----:B------:R-:W-:-:S07]  /*2a90*/  IMAD.MOV.U32 R20, RZ, RZ, R16 ;  /* 0x000000ffff147224 */ /* 0x000fce00078e0010 */
.L_x_37:
[----:B------:R-:W-:Y:S05]  /*2aa0*/  BSYNC.RECONVERGENT B3 ;  /* 0x0000000000037941 */ /* 0x000fea0003800200 */
.L_x_35:
[----:B------:R-:W-:-:S04]  /*2ab0*/  IMAD.MOV.U32 R7, RZ, RZ, 0x0 ;  /* 0x00000000ff077424 */ /* 0x000fc800078e00ff */
[----:B------:R-:W-:Y:S05]  /*2ac0*/  RET.REL.NODEC R6 `(_Z12PDH_baselineP10hist_entryP8atomdescdi) ;  /* 0xffffffd4064c7950 */ /* 0x000fea0003c3ffff */
        .weak           $__internal_1_$__cuda_sm20_dsqrt_rn_f64_mediumpath_v1
        .type           $__internal_1_$__cuda_sm20_dsqrt_rn_f64_mediumpath_v1,@function
        .size           $__internal_1_$__cuda_sm20_dsqrt_rn_f64_mediumpath_v1,(.L_x_46 - $__internal_1_$__cuda_sm20_dsqrt_rn_f64_mediumpath_v1)
$__internal_1_$__cuda_sm20_dsqrt_rn_f64_mediumpath_v1:
[----:B------:R-:W-:Y:S01]  /*2ad0*/  ISETP.GE.U32.AND P0, PT, R20, -0x3400000, PT ;  /* 0xfcc000001400780c */ /* 0x000fe20003f06070 */
[----:B------:R-:W-:Y:S01]  /*2ae0*/  BSSY.RECONVERGENT B3, `(.L_x_40) ;  /* 0x0000026000037945 */ /* 0x000fe20003800200 */
[----:B------:R-:W-:Y:S02]  /*2af0*/  IMAD.MOV.U32 R15, RZ, RZ, R13 ;  /* 0x000000ffff0f7224 */ /* 0x000fe400078e000d */
[----:B------:R-:W-:Y:S02]  /*2b00*/  IMAD.MOV.U32 R13, RZ, RZ, R7 ;  /* 0x000000ffff0d7224 */ /* 0x000fe400078e0007 */
[----:B------:R-:W-:-:S07]  /*2b10*/  IMAD.MOV.U32 R7, RZ, RZ, R5 ;  /* 0x000000ffff077224 */ /* 0x000fce00078e0005 */
[----:B------:R-:W-:Y:S05]  /*2b20*/  @!P0 BRA `(.L_x_41) ;  /* 0x0000000000208947 */ /* 0x000fea0003800000 */
[----:B------:R-:W-:-:S10]  /*2b30*/  DFMA.RM R12, R12, R16, R6 ;  /* 0x000000100c0c722b */ /* 0x000fd40000004006 */
[----:B------:R-:W-:-:S04]  /*2b40*/  IADD3 R6, P0, PT, R12, 0x1, RZ ;  /* 0x000000010c067810 */ /* 0x000fc80007f1e0ff */
[----:B------:R-:W-:-:S06]  /*2b50*/  IADD3.X R7, PT, PT, RZ, R13, RZ, P0, !PT ;  /* 0x0000000dff077210 */ /* 0x000fcc00007fe4ff */
[----:B------:R-:W-:-:S08]  /*2b60*/  DFMA.RP R14, -R12, R6, R14 ;  /* 0x000000060c0e722b */ /* 0x000fd0000000810e */
[----:B------:R-:W-:-:S06]  /*2b70*/  DSETP.GT.AND P0, PT, R14, RZ, PT ;  /* 0x000000ff0e00722a */ /* 0x000fcc0003f04000 */
[----:B------:R-:W-:Y:S02]  /*2b80*/  FSEL R6, R6, R12, P0 ;  /* 0x0000000c06067208 */ /* 0x000fe40000000000 */
[----:B------:R-:W-:Y:S01]  /*2b90*/  FSEL R7, R7, R13, P0 ;  /* 0x0000000d07077208 */ /* 0x000fe20000000000 */
[----:B------:R-:W-:Y:S06]  /*2ba0*/  BRA `(.L_x_42) ;  /* 0x0000000000647947 */ /* 0x000fec0003800000 */
.L_x_41:
[----:B------:R-:W-:-:S14]  /*2bb0*/  DSETP.NE.AND P0, PT, R14, RZ, PT ;  /* 0x000000ff0e00722a */ /* 0x000fdc0003f05000 */
[----:B------:R-:W-:Y:S05]  /*2bc0*/  @!P0 BRA `(.L_x_43) ;  /* 0x0000000000588947 */ /* 0x000fea0003800000 */
[----:B------:R-:W-:-:S13]  /*2bd0*/  ISETP.GE.AND P0, PT, R15, RZ, PT ;  /* 0x000000ff0f00720c */ /* 0x000fda0003f06270 */
[----:B------:R-:W-:Y:S02]  /*2be0*/  @!P0 IMAD.MOV.U32 R6, RZ, RZ, 0x0 ;  /* 0x00000000ff068424 */ /* 0x000fe400078e00ff */
[----:B------:R-:W-:Y:S01]  /*2bf0*/  @!P0 IMAD.MOV.U32 R7, RZ, RZ, -0x80000 ;  /* 0xfff80000ff078424 */ /* 0x000fe200078e00ff */
[----:B------:R-:W-:Y:S06]  /*2c00*/  @!P0 BRA `(.L_x_42) ;  /* 0x00000000004c8947 */ /* 0x000fec0003800000 */
[----:B------:R-:W-:-:S13]  /*2c10*/  ISETP.GT.AND P0, PT, R15, 0x7fefffff, PT ;  /* 0x7fefffff0f00780c */ /* 0x000fda0003f04270 */
[----:B------:R-:W-:Y:S05]  /*2c20*/  @P0 BRA `(.L_x_43) ;  /* 0x0000000000400947 */ /* 0x000fea0003800000 */
[----:B------:R-:W-:Y:S01]  /*2c30*/  DMUL R14, R14, 8.11296384146066816958e+31 ;  /* 0x469000000e0e7828 */ /* 0x000fe20000000000 */
[----:B------:R-:W-:Y:S02]  /*2c40*/  IMAD.MOV.U32 R6, RZ, RZ, RZ ;  /* 0x000000ffff067224 */ /* 0x000fe400078e00ff */
[----:B------:R-:W-:Y:S02]  /*2c50*/  IMAD.MOV.U32 R16, RZ, RZ, 0x0 ;  /* 0x00000000ff107424 */ /* 0x000fe400078e00ff */
[----:B------:R-:W-:Y:S01]  /*2c60*/  IMAD.MOV.U32 R17, RZ, RZ, 0x3fd80000 ;  /* 0x3fd80000ff117424 */ /* 0x000fe200078e00ff */
[----:B------:R-:W0:Y:S02]  /*2c70*/  MUFU.RSQ64H R7, R15 ;  /* 0x0000000f00077308 */ /* 0x000e240000001c00 */
[----:B0-----:R-:W-:-:S08]  /*2c80*/  DMUL R12, R6, R6 ;  /* 0x00000006060c7228 */ /* 0x001fd00000000000 */
[----:B------:R-:W-:-:S08]  /*2c90*/  DFMA R12, R14, -R12, 1 ;  /* 0x3ff000000e0c742b */ /* 0x000fd0000000080c */
[----:B------:R-:W-:Y:S02]  /*2ca0*/  DFMA R16, R12, R16, 0.5 ;  /* 0x3fe000000c10742b */ /* 0x000fe40000000010 */
[----:B------:R-:W-:-:S08]  /*2cb0*/  DMUL R12, R6, R12 ;  /* 0x0000000c060c7228 */ /* 0x000fd00000000000 */
[----:B------:R-:W-:-:S08]  /*2cc0*/  DFMA R12, R16, R12, R6 ;  /* 0x0000000c100c722b */ /* 0x000fd00000000006 */
[----:B------:R-:W-:Y:S02]  /*2cd0*/  DMUL R6, R14, R12 ;  /* 0x0000000c0e067228 */ /* 0x000fe40000000000 */
[----:B------:R-:W-:-:S06]  /*2ce0*/  VIADD R13, R13, 0xfff00000 ;  /* 0xfff000000d0d7836 */ /* 0x000fcc0000000000 */
[----:B------:R-:W-:-:S08]  /*2cf0*/  DFMA R16, R6, -R6, R14 ;  /* 0x800000060610722b */ /* 0x000fd0000000000e */
[----:B------:R-:W-:-:S10]  /*2d00*/  DFMA R6, R12, R16, R6 ;  /* 0x000000100c06722b */ /* 0x000fd40000000006 */
[----:B------:R-:W-:Y:S01]  /*2d10*/  VIADD R7, R7, 0xfcb00000 ;  /* 0xfcb0000007077836 */ /* 0x000fe20000000000 */
[----:B------:R-:W-:Y:S06]  /*2d20*/  BRA `(.L_x_42) ;  /* 0x0000000000047947 */ /* 0x000fec0003800000 */
.L_x_43:
[----:B------:R-:W-:-:S11]  /*2d30*/  DADD R6, R14, R14 ;  /* 0x000000000e067229 */ /* 0x000fd6000000000e */
.L_x_42:
[----:B------:R-:W-:Y:S05]  /*2d40*/  BSYNC.RECONVERGENT B3 ;  /* 0x0000000000037941 */ /* 0x000fea0003800200 */
.L_x_40:
[----:B------:R-:W-:Y:S02]  /*2d50*/  IMAD.MOV.U32 R19, RZ, RZ, 0x0 ;  /* 0x00000000ff137424 */ /* 0x000fe400078e00ff */
[----:B------:R-:W-:Y:S02]  /*2d60*/  IMAD.MOV.U32 R16, RZ, RZ, R6 ;  /* 0x000000ffff107224 */ /* 0x000fe400078e0006 */
[----:B------:R-:W-:Y:S01]  /*2d70*/  IMAD.MOV.U32 R17, RZ, RZ, R7 ;  /* 0x000000ffff117224 */ /* 0x000fe200078e0007 */
[----:B------:R-:W-:Y:S06]  /*2d80*/  RET.REL.NODEC R18 `(_Z12PDH_baselineP10hist_entryP8atomdescdi) ;  /* 0xffffffd0129c7950 */ /* 0x000fec0003c3ffff */
.L_x_44:
[----:B------:R-:W-:-:S00]  /*2d90*/  BRA `(.L_x_44) ;  /* 0xfffffffc00fc7947 */ /* 0x000fc0000383ffff */
[----:B------:R-:W-:-:S00]  /*2da0*/  NOP ;  /* 0x0000000000007918 */ /* 0x000fc00000000000 */
        /* <DEDUP_REMOVED lines=13> */
.L_x_46:


//--------------------- .nv.shared.reserved.0     --------------------------
	.section	.nv.shared.reserved.0,"aw",@nobits
	.weak		__nv_reservedSMEM_offset_0_alias
	.size		__nv_reservedSMEM_offset_0_alias, 0, 64
	.other		__nv_reservedSMEM_offset_0_alias,@"STO_CUDA_RESERVED_SHARED STV_DEFAULT"
__nv_reservedSMEM_offset_0_alias:
	.zero		0
	.zero		64


//--------------------- .nv.constant0._Z12PDH_baselineP10hist_entryP8atomdescdi --------------------------
	.section	.nv.constant0._Z12PDH_baselineP10hist_entryP8atomdescdi,"a",@progbits
	.sectionflags	@""
	.align	4
.nv.constant0._Z12PDH_baselineP10hist_entryP8atomdescdi:
	.zero		924


//--------------------- SYMBOLS --------------------------

	.type		.nv.reservedSmem.offset0,@object
	.size		.nv.reservedSmem.offset0,0x4
